//
// Generated by NVIDIA NVVM Compiler
//
// Compiler Build ID: CL-36424714
// Cuda compilation tools, release 13.0, V13.0.88
// Based on NVVM 20.0.0
//

.version 9.0
.target sm_100
.address_size 64

	// .globl	matmul_tiled
// _ZZ12matmul_tiledE2As has been demoted
// _ZZ12matmul_tiledE2Bs has been demoted
.extern .shared .align 16 .b8 cache[];

.visible .entry matmul_tiled(
	.param .u64 .ptr .align 1 matmul_tiled_param_0,
	.param .u64 .ptr .align 1 matmul_tiled_param_1,
	.param .u64 .ptr .align 1 matmul_tiled_param_2,
	.param .u32 matmul_tiled_param_3,
	.param .u32 matmul_tiled_param_4,
	.param .u32 matmul_tiled_param_5
)
{
	.reg .pred 	%p<12>;
	.reg .b32 	%r<43>;
	.reg .b32 	%f<63>;
	.reg .b64 	%rd<13>;
	// demoted variable
	.shared .align 4 .b8 _ZZ12matmul_tiledE2As[1024];
	// demoted variable
	.shared .align 4 .b8 _ZZ12matmul_tiledE2Bs[1024];
	ld.param.u64 	%rd3, [matmul_tiled_param_0];
	ld.param.u64 	%rd4, [matmul_tiled_param_1];
	ld.param.u64 	%rd5, [matmul_tiled_param_2];
	ld.param.u32 	%r24, [matmul_tiled_param_3];
	ld.param.u32 	%r25, [matmul_tiled_param_4];
	ld.param.u32 	%r26, [matmul_tiled_param_5];
	mov.u32 	%r27, %ctaid.y;
	shl.b32 	%r28, %r27, 4;
	mov.u32 	%r40, %tid.y;
	add.s32 	%r2, %r28, %r40;
	mov.u32 	%r29, %ctaid.x;
	shl.b32 	%r3, %r29, 4;
	mov.u32 	%r38, %tid.x;
	add.s32 	%r5, %r3, %r38;
	setp.lt.s32 	%p1, %r25, 1;
	mov.f32 	%f62, 0f00000000;
	@%p1 bra 	$L__BB0_7;
	add.s32 	%r30, %r25, 15;
	shr.u32 	%r31, %r30, 4;
	shl.b32 	%r32, %r40, 6;
	mov.u32 	%r33, _ZZ12matmul_tiledE2As;
	add.s32 	%r6, %r33, %r32;
	shl.b32 	%r34, %r38, 2;
	add.s32 	%r7, %r6, %r34;
	mov.u32 	%r35, _ZZ12matmul_tiledE2Bs;
	add.s32 	%r9, %r35, %r34;
	add.s32 	%r8, %r9, %r32;
	neg.s32 	%r42, %r31;
	mad.lo.s32 	%r36, %r40, %r26, %r38;
	add.s32 	%r41, %r36, %r3;
	shl.b32 	%r12, %r26, 4;
	mad.lo.s32 	%r39, %r25, %r2, %r38;
	cvta.to.global.u64 	%rd1, %rd3;
	cvta.to.global.u64 	%rd2, %rd4;
	mov.f32 	%f62, 0f00000000;
$L__BB0_2:
	setp.ge.s32 	%p2, %r2, %r24;
	setp.ge.s32 	%p3, %r38, %r25;
	mov.f32 	%f60, 0f00000000;
	or.pred  	%p4, %p2, %p3;
	@%p4 bra 	$L__BB0_4;
	mul.wide.u32 	%rd6, %r39, 4;
	add.s64 	%rd7, %rd1, %rd6;
	ld.global.f32 	%f60, [%rd7];
$L__BB0_4:
	setp.ge.s32 	%p5, %r5, %r26;
	st.shared.f32 	[%r7], %f60;
	setp.ge.s32 	%p6, %r40, %r25;
	mov.f32 	%f61, 0f00000000;
	or.pred  	%p7, %p5, %p6;
	@%p7 bra 	$L__BB0_6;
	mul.wide.s32 	%rd8, %r41, 4;
	add.s64 	%rd9, %rd2, %rd8;
	ld.global.f32 	%f61, [%rd9];
$L__BB0_6:
	st.shared.f32 	[%r8], %f61;
	bar.sync 	0;
	ld.shared.f32 	%f12, [%r6];
	ld.shared.f32 	%f13, [%r9];
	fma.rn.f32 	%f14, %f12, %f13, %f62;
	ld.shared.f32 	%f15, [%r6+4];
	ld.shared.f32 	%f16, [%r9+64];
	fma.rn.f32 	%f17, %f15, %f16, %f14;
	ld.shared.f32 	%f18, [%r6+8];
	ld.shared.f32 	%f19, [%r9+128];
	fma.rn.f32 	%f20, %f18, %f19, %f17;
	ld.shared.f32 	%f21, [%r6+12];
	ld.shared.f32 	%f22, [%r9+192];
	fma.rn.f32 	%f23, %f21, %f22, %f20;
	ld.shared.f32 	%f24, [%r6+16];
	ld.shared.f32 	%f25, [%r9+256];
	fma.rn.f32 	%f26, %f24, %f25, %f23;
	ld.shared.f32 	%f27, [%r6+20];
	ld.shared.f32 	%f28, [%r9+320];
	fma.rn.f32 	%f29, %f27, %f28, %f26;
	ld.shared.f32 	%f30, [%r6+24];
	ld.shared.f32 	%f31, [%r9+384];
	fma.rn.f32 	%f32, %f30, %f31, %f29;
	ld.shared.f32 	%f33, [%r6+28];
	ld.shared.f32 	%f34, [%r9+448];
	fma.rn.f32 	%f35, %f33, %f34, %f32;
	ld.shared.f32 	%f36, [%r6+32];
	ld.shared.f32 	%f37, [%r9+512];
	fma.rn.f32 	%f38, %f36, %f37, %f35;
	ld.shared.f32 	%f39, [%r6+36];
	ld.shared.f32 	%f40, [%r9+576];
	fma.rn.f32 	%f41, %f39, %f40, %f38;
	ld.shared.f32 	%f42, [%r6+40];
	ld.shared.f32 	%f43, [%r9+640];
	fma.rn.f32 	%f44, %f42, %f43, %f41;
	ld.shared.f32 	%f45, [%r6+44];
	ld.shared.f32 	%f46, [%r9+704];
	fma.rn.f32 	%f47, %f45, %f46, %f44;
	ld.shared.f32 	%f48, [%r6+48];
	ld.shared.f32 	%f49, [%r9+768];
	fma.rn.f32 	%f50, %f48, %f49, %f47;
	ld.shared.f32 	%f51, [%r6+52];
	ld.shared.f32 	%f52, [%r9+832];
	fma.rn.f32 	%f53, %f51, %f52, %f50;
	ld.shared.f32 	%f54, [%r6+56];
	ld.shared.f32 	%f55, [%r9+896];
	fma.rn.f32 	%f56, %f54, %f55, %f53;
	ld.shared.f32 	%f57, [%r6+60];
	ld.shared.f32 	%f58, [%r9+960];
	fma.rn.f32 	%f62, %f57, %f58, %f56;
	bar.sync 	0;
	add.s32 	%r42, %r42, 1;
	setp.ne.s32 	%p8, %r42, 0;
	add.s32 	%r41, %r41, %r12;
	add.s32 	%r40, %r40, 16;
	add.s32 	%r39, %r39, 16;
	add.s32 	%r38, %r38, 16;
	@%p8 bra 	$L__BB0_2;
$L__BB0_7:
	setp.ge.s32 	%p9, %r2, %r24;
	setp.ge.s32 	%p10, %r5, %r26;
	or.pred  	%p11, %p9, %p10;
	@%p11 bra 	$L__BB0_9;
	mad.lo.s32 	%r37, %r26, %r2, %r5;
	cvta.to.global.u64 	%rd10, %rd5;
	mul.wide.s32 	%rd11, %r37, 4;
	add.s64 	%rd12, %rd10, %rd11;
	st.global.f32 	[%rd12], %f62;
$L__BB0_9:
	ret;

}
	// .globl	transpose
.visible .entry transpose(
	.param .u64 .ptr .align 1 transpose_param_0,
	.param .u64 .ptr .align 1 transpose_param_1,
	.param .u32 transpose_param_2,
	.param .u32 transpose_param_3
)
{
	.reg .pred 	%p<4>;
	.reg .b32 	%r<13>;
	.reg .b32 	%f<2>;
	.reg .b64 	%rd<9>;

	ld.param.u64 	%rd1, [transpose_param_0];
	ld.param.u64 	%rd2, [transpose_param_1];
	ld.param.u32 	%r3, [transpose_param_2];
	ld.param.u32 	%r4, [transpose_param_3];
	mov.u32 	%r5, %ctaid.y;
	mov.u32 	%r6, %ntid.y;
	mov.u32 	%r7, %tid.y;
	mad.lo.s32 	%r1, %r5, %r6, %r7;
	mov.u32 	%r8, %ctaid.x;
	mov.u32 	%r9, %ntid.x;
	mov.u32 	%r10, %tid.x;
	mad.lo.s32 	%r2, %r8, %r9, %r10;
	setp.ge.s32 	%p1, %r1, %r3;
	setp.ge.s32 	%p2, %r2, %r4;
	or.pred  	%p3, %p1, %p2;
	@%p3 bra 	$L__BB1_2;
	cvta.to.global.u64 	%rd3, %rd1;
	cvta.to.global.u64 	%rd4, %rd2;
	mad.lo.s32 	%r11, %r4, %r1, %r2;
	mul.wide.s32 	%rd5, %r11, 4;
	add.s64 	%rd6, %rd3, %rd5;
	ld.global.f32 	%f1, [%rd6];
	mad.lo.s32 	%r12, %r3, %r2, %r1;
	mul.wide.s32 	%rd7, %r12, 4;
	add.s64 	%rd8, %rd4, %rd7;
	st.global.f32 	[%rd8], %f1;
$L__BB1_2:
	ret;

}
	// .globl	elementwise_sigmoid
.visible .entry elementwise_sigmoid(
	.param .u64 .ptr .align 1 elementwise_sigmoid_param_0,
	.param .u32 elementwise_sigmoid_param_1
)
{
	.reg .pred 	%p<2>;
	.reg .b32 	%r<8>;
	.reg .b32 	%f<15>;
	.reg .b64 	%rd<5>;

	ld.param.u64 	%rd1, [elementwise_sigmoid_param_0];
	ld.param.u32 	%r2, [elementwise_sigmoid_param_1];
	mov.u32 	%r3, %ctaid.x;
	mov.u32 	%r4, %ntid.x;
	mov.u32 	%r5, %tid.x;
	mad.lo.s32 	%r1, %r3, %r4, %r5;
	setp.ge.s32 	%p1, %r1, %r2;
	@%p1 bra 	$L__BB2_2;
	cvta.to.global.u64 	%rd2, %rd1;
	mul.wide.s32 	%rd3, %r1, 4;
	add.s64 	%rd4, %rd2, %rd3;
	ld.global.f32 	%f1, [%rd4];
	fma.rn.f32 	%f2, %f1, 0fBBBB989D, 0f3F000000;
	cvt.sat.f32.f32 	%f3, %f2;
	mov.f32 	%f4, 0f4B400001;
	mov.f32 	%f5, 0f437C0000;
	fma.rm.f32 	%f6, %f3, %f5, %f4;
	add.f32 	%f7, %f6, 0fCB40007F;
	neg.f32 	%f8, %f7;
	fma.rn.f32 	%f9, %f1, 0fBFB8AA3B, %f8;
	fma.rn.f32 	%f10, %f1, 0fB2A57060, %f9;
	mov.b32 	%r6, %f6;
	shl.b32 	%r7, %r6, 23;
	mov.b32 	%f11, %r7;
	ex2.approx.ftz.f32 	%f12, %f10;
	fma.rn.f32 	%f13, %f12, %f11, 0f3F800000;
	rcp.rn.f32 	%f14, %f13;
	st.global.f32 	[%rd4], %f14;
$L__BB2_2:
	ret;

}
	// .globl	elementwise_sub
.visible .entry elementwise_sub(
	.param .u64 .ptr .align 1 elementwise_sub_param_0,
	.param .u64 .ptr .align 1 elementwise_sub_param_1,
	.param .u64 .ptr .align 1 elementwise_sub_param_2,
	.param .u32 elementwise_sub_param_3
)
{
	.reg .pred 	%p<2>;
	.reg .b32 	%r<6>;
	.reg .b32 	%f<4>;
	.reg .b64 	%rd<11>;

	ld.param.u64 	%rd1, [elementwise_sub_param_0];
	ld.param.u64 	%rd2, [elementwise_sub_param_1];
	ld.param.u64 	%rd3, [elementwise_sub_param_2];
	ld.param.u32 	%r2, [elementwise_sub_param_3];
	mov.u32 	%r3, %ctaid.x;
	mov.u32 	%r4, %ntid.x;
	mov.u32 	%r5, %tid.x;
	mad.lo.s32 	%r1, %r3, %r4, %r5;
	setp.ge.s32 	%p1, %r1, %r2;
	@%p1 bra 	$L__BB3_2;
	cvta.to.global.u64 	%rd4, %rd1;
	cvta.to.global.u64 	%rd5, %rd2;
	cvta.to.global.u64 	%rd6, %rd3;
	mul.wide.s32 	%rd7, %r1, 4;
	add.s64 	%rd8, %rd4, %rd7;
	ld.global.f32 	%f1, [%rd8];
	add.s64 	%rd9, %rd5, %rd7;
	ld.global.f32 	%f2, [%rd9];
	sub.f32 	%f3, %f1, %f2;
	add.s64 	%rd10, %rd6, %rd7;
	st.global.f32 	[%rd10], %f3;
$L__BB3_2:
	ret;

}
	// .globl	axpy
.visible .entry axpy(
	.param .f32 axpy_param_0,
	.param .u64 .ptr .align 1 axpy_param_1,
	.param .u64 .ptr .align 1 axpy_param_2,
	.param .u32 axpy_param_3
)
{
	.reg .pred 	%p<2>;
	.reg .b32 	%r<6>;
	.reg .b32 	%f<5>;
	.reg .b64 	%rd<8>;

	ld.param.f32 	%f1, [axpy_param_0];
	ld.param.u64 	%rd1, [axpy_param_1];
	ld.param.u64 	%rd2, [axpy_param_2];
	ld.param.u32 	%r2, [axpy_param_3];
	mov.u32 	%r3, %ctaid.x;
	mov.u32 	%r4, %ntid.x;
	mov.u32 	%r5, %tid.x;
	mad.lo.s32 	%r1, %r3, %r4, %r5;
	setp.ge.s32 	%p1, %r1, %r2;
	@%p1 bra 	$L__BB4_2;
	cvta.to.global.u64 	%rd3, %rd1;
	cvta.to.global.u64 	%rd4, %rd2;
	mul.wide.s32 	%rd5, %r1, 4;
	add.s64 	%rd6, %rd3, %rd5;
	ld.global.f32 	%f2, [%rd6];
	add.s64 	%rd7, %rd4, %rd5;
	ld.global.f32 	%f3, [%rd7];
	fma.rn.f32 	%f4, %f1, %f2, %f3;
	st.global.f32 	[%rd7], %f4;
$L__BB4_2:
	ret;

}
	// .globl	sum_of_squares_reduction
.visible .entry sum_of_squares_reduction(
	.param .u64 .ptr .align 1 sum_of_squares_reduction_param_0,
	.param .u64 .ptr .align 1 sum_of_squares_reduction_param_1,
	.param .u32 sum_of_squares_reduction_param_2
)
{
	.reg .pred 	%p<7>;
	.reg .b32 	%r<19>;
	.reg .b32 	%f<13>;
	.reg .b64 	%rd<9>;

	ld.param.u64 	%rd2, [sum_of_squares_reduction_param_0];
	ld.param.u64 	%rd3, [sum_of_squares_reduction_param_1];
	ld.param.u32 	%r11, [sum_of_squares_reduction_param_2];
	mov.u32 	%r1, %tid.x;
	mov.u32 	%r2, %ctaid.x;
	mov.u32 	%r18, %ntid.x;
	mad.lo.s32 	%r17, %r2, %r18, %r1;
	setp.ge.s32 	%p1, %r17, %r11;
	mov.f32 	%f12, 0f00000000;
	@%p1 bra 	$L__BB5_3;
	mov.u32 	%r12, %nctaid.x;
	mul.lo.s32 	%r5, %r12, %r18;
	cvta.to.global.u64 	%rd1, %rd2;
	mov.f32 	%f12, 0f00000000;
$L__BB5_2:
	mul.wide.s32 	%rd4, %r17, 4;
	add.s64 	%rd5, %rd1, %rd4;
	ld.global.f32 	%f6, [%rd5];
	fma.rn.f32 	%f12, %f6, %f6, %f12;
	add.s32 	%r17, %r17, %r5;
	setp.lt.s32 	%p2, %r17, %r11;
	@%p2 bra 	$L__BB5_2;
$L__BB5_3:
	shl.b32 	%r13, %r1, 2;
	mov.u32 	%r14, cache;
	add.s32 	%r8, %r14, %r13;
	st.shared.f32 	[%r8], %f12;
	bar.sync 	0;
	setp.lt.u32 	%p3, %r18, 2;
	@%p3 bra 	$L__BB5_7;
$L__BB5_4:
	shr.u32 	%r10, %r18, 1;
	setp.ge.u32 	%p4, %r1, %r10;
	@%p4 bra 	$L__BB5_6;
	shl.b32 	%r15, %r10, 2;
	add.s32 	%r16, %r8, %r15;
	ld.shared.f32 	%f7, [%r16];
	ld.shared.f32 	%f8, [%r8];
	add.f32 	%f9, %f7, %f8;
	st.shared.f32 	[%r8], %f9;
$L__BB5_6:
	bar.sync 	0;
	setp.gt.u32 	%p5, %r18, 3;
	mov.u32 	%r18, %r10;
	@%p5 bra 	$L__BB5_4;
$L__BB5_7:
	setp.ne.s32 	%p6, %r1, 0;
	@%p6 bra 	$L__BB5_9;
	ld.shared.f32 	%f10, [cache];
	cvta.to.global.u64 	%rd6, %rd3;
	mul.wide.u32 	%rd7, %r2, 4;
	add.s64 	%rd8, %rd6, %rd7;
	st.global.f32 	[%rd8], %f10;
$L__BB5_9:
	ret;

}
	// .globl	proximal_update_l1
.visible .entry proximal_update_l1(
	.param .u64 .ptr .align 1 proximal_update_l1_param_0,
	.param .f32 proximal_update_l1_param_1,
	.param .u32 proximal_update_l1_param_2
)
{
	.reg .pred 	%p<4>;
	.reg .b32 	%r<7>;
	.reg .b32 	%f<6>;
	.reg .b64 	%rd<5>;

	ld.param.u64 	%rd2, [proximal_update_l1_param_0];
	ld.param.f32 	%f2, [proximal_update_l1_param_1];
	ld.param.u32 	%r2, [proximal_update_l1_param_2];
	mov.u32 	%r3, %ctaid.x;
	mov.u32 	%r4, %ntid.x;
	mov.u32 	%r5, %tid.x;
	mad.lo.s32 	%r1, %r3, %r4, %r5;
	setp.ge.s32 	%p1, %r1, %r2;
	@%p1 bra 	$L__BB6_6;
	cvta.to.global.u64 	%rd3, %rd2;
	mul.wide.s32 	%rd4, %r1, 4;
	add.s64 	%rd1, %rd3, %rd4;
	ld.global.f32 	%f1, [%rd1];
	setp.leu.f32 	%p2, %f1, %f2;
	@%p2 bra 	$L__BB6_3;
	sub.f32 	%f5, %f1, %f2;
	st.global.f32 	[%rd1], %f5;
	bra.uni 	$L__BB6_6;
$L__BB6_3:
	neg.f32 	%f3, %f2;
	setp.geu.f32 	%p3, %f1, %f3;
	@%p3 bra 	$L__BB6_5;
	add.f32 	%f4, %f2, %f1;
	st.global.f32 	[%rd1], %f4;
	bra.uni 	$L__BB6_6;
$L__BB6_5:
	mov.b32 	%r6, 0;
	st.global.u32 	[%rd1], %r6;
$L__BB6_6:
	ret;

}
	// .globl	dot_product
.visible .entry dot_product(
	.param .u64 .ptr .align 1 dot_product_param_0,
	.param .u64 .ptr .align 1 dot_product_param_1,
	.param .u64 .ptr .align 1 dot_product_param_2,
	.param .u32 dot_product_param_3
)
{
	.reg .pred 	%p<7>;
	.reg .b32 	%r<19>;
	.reg .b32 	%f<14>;
	.reg .b64 	%rd<12>;

	ld.param.u64 	%rd3, [dot_product_param_0];
	ld.param.u64 	%rd4, [dot_product_param_1];
	ld.param.u64 	%rd5, [dot_product_param_2];
	ld.param.u32 	%r11, [dot_product_param_3];
	mov.u32 	%r1, %tid.x;
	mov.u32 	%r2, %ctaid.x;
	mov.u32 	%r18, %ntid.x;
	mad.lo.s32 	%r17, %r2, %r18, %r1;
	setp.ge.s32 	%p1, %r17, %r11;
	mov.f32 	%f13, 0f00000000;
	@%p1 bra 	$L__BB7_3;
	mov.u32 	%r12, %nctaid.x;
	mul.lo.s32 	%r5, %r12, %r18;
	cvta.to.global.u64 	%rd1, %rd3;
	cvta.to.global.u64 	%rd2, %rd4;
	mov.f32 	%f13, 0f00000000;
$L__BB7_2:
	mul.wide.s32 	%rd6, %r17, 4;
	add.s64 	%rd7, %rd1, %rd6;
	ld.global.f32 	%f6, [%rd7];
	add.s64 	%rd8, %rd2, %rd6;
	ld.global.f32 	%f7, [%rd8];
	fma.rn.f32 	%f13, %f6, %f7, %f13;
	add.s32 	%r17, %r17, %r5;
	setp.lt.s32 	%p2, %r17, %r11;
	@%p2 bra 	$L__BB7_2;
$L__BB7_3:
	shl.b32 	%r13, %r1, 2;
	mov.u32 	%r14, cache;
	add.s32 	%r8, %r14, %r13;
	st.shared.f32 	[%r8], %f13;
	bar.sync 	0;
	setp.lt.u32 	%p3, %r18, 2;
	@%p3 bra 	$L__BB7_7;
$L__BB7_4:
	shr.u32 	%r10, %r18, 1;
	setp.ge.u32 	%p4, %r1, %r10;
	@%p4 bra 	$L__BB7_6;
	shl.b32 	%r15, %r10, 2;
	add.s32 	%r16, %r8, %r15;
	ld.shared.f32 	%f8, [%r16];
	ld.shared.f32 	%f9, [%r8];
	add.f32 	%f10, %f8, %f9;
	st.shared.f32 	[%r8], %f10;
$L__BB7_6:
	bar.sync 	0;
	setp.gt.u32 	%p5, %r18, 3;
	mov.u32 	%r18, %r10;
	@%p5 bra 	$L__BB7_4;
$L__BB7_7:
	setp.ne.s32 	%p6, %r1, 0;
	@%p6 bra 	$L__BB7_9;
	ld.shared.f32 	%f11, [cache];
	cvta.to.global.u64 	%rd9, %rd5;
	mul.wide.u32 	%rd10, %r2, 4;
	add.s64 	%rd11, %rd9, %rd10;
	st.global.f32 	[%rd11], %f11;
$L__BB7_9:
	ret;

}
	// .globl	elementwise_log
.visible .entry elementwise_log(
	.param .u64 .ptr .align 1 elementwise_log_param_0,
	.param .u32 elementwise_log_param_1
)
{
	.reg .pred 	%p<5>;
	.reg .b32 	%r<10>;
	.reg .b32 	%f<24>;
	.reg .b64 	%rd<5>;

	ld.param.u64 	%rd1, [elementwise_log_param_0];
	ld.param.u32 	%r2, [elementwise_log_param_1];
	mov.u32 	%r3, %ctaid.x;
	mov.u32 	%r4, %ntid.x;
	mov.u32 	%r5, %tid.x;
	mad.lo.s32 	%r1, %r3, %r4, %r5;
	setp.ge.s32 	%p1, %r1, %r2;
	@%p1 bra 	$L__BB8_2;
	cvta.to.global.u64 	%rd2, %rd1;
	mul.wide.s32 	%rd3, %r1, 4;
	add.s64 	%rd4, %rd2, %rd3;
	ld.global.f32 	%f1, [%rd4];
	add.f32 	%f2, %f1, 0f3089705F;
	setp.lt.f32 	%p2, %f2, 0f00800000;
	mul.f32 	%f3, %f2, 0f4B000000;
	selp.f32 	%f4, %f3, %f2, %p2;
	selp.f32 	%f5, 0fC1B80000, 0f00000000, %p2;
	mov.b32 	%r6, %f4;
	add.s32 	%r7, %r6, -1059760811;
	and.b32  	%r8, %r7, -8388608;
	sub.s32 	%r9, %r6, %r8;
	mov.b32 	%f6, %r9;
	cvt.rn.f32.s32 	%f7, %r8;
	fma.rn.f32 	%f8, %f7, 0f34000000, %f5;
	add.f32 	%f9, %f6, 0fBF800000;
	fma.rn.f32 	%f10, %f9, 0fBE055027, 0f3E1039F6;
	fma.rn.f32 	%f11, %f10, %f9, 0fBDF8CDCC;
	fma.rn.f32 	%f12, %f11, %f9, 0f3E0F2955;
	fma.rn.f32 	%f13, %f12, %f9, 0fBE2AD8B9;
	fma.rn.f32 	%f14, %f13, %f9, 0f3E4CED0B;
	fma.rn.f32 	%f15, %f14, %f9, 0fBE7FFF22;
	fma.rn.f32 	%f16, %f15, %f9, 0f3EAAAA78;
	fma.rn.f32 	%f17, %f16, %f9, 0fBF000000;
	mul.f32 	%f18, %f9, %f17;
	fma.rn.f32 	%f19, %f18, %f9, %f9;
	fma.rn.f32 	%f20, %f8, 0f3F317218, %f19;
	setp.gt.u32 	%p3, %r6, 2139095039;
	fma.rn.f32 	%f21, %f4, 0f7F800000, 0f7F800000;
	selp.f32 	%f22, %f21, %f20, %p3;
	setp.eq.f32 	%p4, %f4, 0f00000000;
	selp.f32 	%f23, 0fFF800000, %f22, %p4;
	st.global.f32 	[%rd4], %f23;
$L__BB8_2:
	ret;

}
	// .globl	cost_kernel
.visible .entry cost_kernel(
	.param .u64 .ptr .align 1 cost_kernel_param_0,
	.param .u64 .ptr .align 1 cost_kernel_param_1,
	.param .u64 .ptr .align 1 cost_kernel_param_2,
	.param .u64 .ptr .align 1 cost_kernel_param_3,
	.param .u32 cost_kernel_param_4
)
{
	.reg .pred 	%p<2>;
	.reg .b32 	%r<6>;
	.reg .b32 	%f<9>;
	.reg .b64 	%rd<14>;

	ld.param.u64 	%rd1, [cost_kernel_param_0];
	ld.param.u64 	%rd2, [cost_kernel_param_1];
	ld.param.u64 	%rd3, [cost_kernel_param_2];
	ld.param.u64 	%rd4, [cost_kernel_param_3];
	ld.param.u32 	%r2, [cost_kernel_param_4];
	mov.u32 	%r3, %ctaid.x;
	mov.u32 	%r4, %ntid.x;
	mov.u32 	%r5, %tid.x;
	mad.lo.s32 	%r1, %r3, %r4, %r5;
	setp.ge.s32 	%p1, %r1, %r2;
	@%p1 bra 	$L__BB9_2;
	cvta.to.global.u64 	%rd5, %rd1;
	cvta.to.global.u64 	%rd6, %rd2;
	cvta.to.global.u64 	%rd7, %rd3;
	cvta.to.global.u64 	%rd8, %rd4;
	mul.wide.s32 	%rd9, %r1, 4;
	add.s64 	%rd10, %rd5, %rd9;
	ld.global.f32 	%f1, [%rd10];
	add.s64 	%rd11, %rd6, %rd9;
	ld.global.f32 	%f2, [%rd11];
	mov.f32 	%f3, 0f3F800000;
	sub.f32 	%f4, %f3, %f1;
	add.s64 	%rd12, %rd7, %rd9;
	ld.global.f32 	%f5, [%rd12];
	mul.f32 	%f6, %f4, %f5;
	fma.rn.f32 	%f7, %f1, %f2, %f6;
	neg.f32 	%f8, %f7;
	add.s64 	%rd13, %rd8, %rd9;
	st.global.f32 	[%rd13], %f8;
$L__BB9_2:
	ret;

}
	// .globl	sum_reduction
.visible .entry sum_reduction(
	.param .u64 .ptr .align 1 sum_reduction_param_0,
	.param .u64 .ptr .align 1 sum_reduction_param_1,
	.param .u32 sum_reduction_param_2
)
{
	.reg .pred 	%p<7>;
	.reg .b32 	%r<19>;
	.reg .b32 	%f<13>;
	.reg .b64 	%rd<9>;

	ld.param.u64 	%rd2, [sum_reduction_param_0];
	ld.param.u64 	%rd3, [sum_reduction_param_1];
	ld.param.u32 	%r11, [sum_reduction_param_2];
	mov.u32 	%r1, %tid.x;
	mov.u32 	%r2, %ctaid.x;
	mov.u32 	%r18, %ntid.x;
	mad.lo.s32 	%r17, %r2, %r18, %r1;
	setp.ge.s32 	%p1, %r17, %r11;
	mov.f32 	%f12, 0f00000000;
	@%p1 bra 	$L__BB10_3;
	mov.u32 	%r12, %nctaid.x;
	mul.lo.s32 	%r5, %r12, %r18;
	cvta.to.global.u64 	%rd1, %rd2;
	mov.f32 	%f12, 0f00000000;
$L__BB10_2:
	mul.wide.s32 	%rd4, %r17, 4;
	add.s64 	%rd5, %rd1, %rd4;
	ld.global.f32 	%f6, [%rd5];
	add.f32 	%f12, %f12, %f6;
	add.s32 	%r17, %r17, %r5;
	setp.lt.s32 	%p2, %r17, %r11;
	@%p2 bra 	$L__BB10_2;
$L__BB10_3:
	shl.b32 	%r13, %r1, 2;
	mov.u32 	%r14, cache;
	add.s32 	%r8, %r14, %r13;
	st.shared.f32 	[%r8], %f12;
	bar.sync 	0;
	setp.lt.u32 	%p3, %r18, 2;
	@%p3 bra 	$L__BB10_7;
$L__BB10_4:
	shr.u32 	%r10, %r18, 1;
	setp.ge.u32 	%p4, %r1, %r10;
	@%p4 bra 	$L__BB10_6;
	shl.b32 	%r15, %r10, 2;
	add.s32 	%r16, %r8, %r15;
	ld.shared.f32 	%f7, [%r16];
	ld.shared.f32 	%f8, [%r8];
	add.f32 	%f9, %f7, %f8;
	st.shared.f32 	[%r8], %f9;
$L__BB10_6:
	bar.sync 	0;
	setp.gt.u32 	%p5, %r18, 3;
	mov.u32 	%r18, %r10;
	@%p5 bra 	$L__BB10_4;
$L__BB10_7:
	setp.ne.s32 	%p6, %r1, 0;
	@%p6 bra 	$L__BB10_9;
	ld.shared.f32 	%f10, [cache];
	cvta.to.global.u64 	%rd6, %rd3;
	mul.wide.u32 	%rd7, %r2, 4;
	add.s64 	%rd8, %rd6, %rd7;
	st.global.f32 	[%rd8], %f10;
$L__BB10_9:
	ret;

}


// ===== COMPILED SASS (sm_100) =====

	.target	sm_100

	.elftype	@"ET_EXEC"


//--------------------- .note.nv.tkinfo           --------------------------
	.section	.note.nv.tkinfo,"",@"SHT_NOTE"
	.sectionflags	@"SHF_NOTE_NV_TKINFO"
	.tkinfo
        /*0018*/ 	.word	0x00000002
        /*0030*/ 	.string	""
        /*0030*/ 	.string	"ptxas"
        /*0030*/ 	.string	"Cuda compilation tools, release 13.0, V13.0.88"
        /*0030*/ 	.string	"Build cuda_13.0.r13.0/compiler.36424714_0"
        /*0030*/ 	.string	"-arch sm_100 -m 64 "



//--------------------- .note.nv.cuinfo           --------------------------
	.section	.note.nv.cuinfo,"",@"SHT_NOTE"
	.sectionflags	@"SHF_NOTE_NV_CUINFO"
        /*0018*/ 	.short	0x0002
        /*001a*/ 	.short	0x0064
        /*001c*/ 	.short	0x0082
	.zero		2


//--------------------- .nv.info                  --------------------------
	.section	.nv.info,"",@"SHT_CUDA_INFO"
	.align	4


	//----- nvinfo : EIATTR_REGCOUNT
	.align		4
        /*0000*/ 	.byte	0x04, 0x2f
        /*0002*/ 	.short	(.L_1 - .L_0)
	.align		4
.L_0:
        /*0004*/ 	.word	index@(matmul_tiled)
        /*0008*/ 	.word	0x00000020


	//----- nvinfo : EIATTR_FRAME_SIZE
	.align		4
.L_1:
        /*000c*/ 	.byte	0x04, 0x11
        /*000e*/ 	.short	(.L_3 - .L_2)
	.align		4
.L_2:
        /*0010*/ 	.word	index@(matmul_tiled)
        /*0014*/ 	.word	0x00000000


	//----- nvinfo : EIATTR_REGCOUNT
	.align		4
.L_3:
        /*0018*/ 	.byte	0x04, 0x2f
        /*001a*/ 	.short	(.L_5 - .L_4)
	.align		4
.L_4:
        /*001c*/ 	.word	index@(transpose)
        /*0020*/ 	.word	0x0000000a


	//----- nvinfo : EIATTR_FRAME_SIZE
	.align		4
.L_5:
        /*0024*/ 	.byte	0x04, 0x11
        /*0026*/ 	.short	(.L_7 - .L_6)
	.align		4
.L_6:
        /*0028*/ 	.word	index@(transpose)
        /*002c*/ 	.word	0x00000000


	//----- nvinfo : EIATTR_REGCOUNT
	.align		4
.L_7:
        /*0030*/ 	.byte	0x04, 0x2f
        /*0032*/ 	.short	(.L_9 - .L_8)
	.align		4
.L_8:
        /*0034*/ 	.word	index@(elementwise_sigmoid)
        /*0038*/ 	.word	0x0000000f


	//----- nvinfo : EIATTR_FRAME_SIZE
	.align		4
.L_9:
        /*003c*/ 	.byte	0x04, 0x11
        /*003e*/ 	.short	(.L_11 - .L_10)
	.align		4
.L_10:
        /*0040*/ 	.word	index@($__internal_0_$__cuda_sm20_rcp_rn_f32_slowpath)
        /*0044*/ 	.word	0x00000000


	//----- nvinfo : EIATTR_FRAME_SIZE
	.align		4
.L_11:
        /*0048*/ 	.byte	0x04, 0x11
        /*004a*/ 	.short	(.L_13 - .L_12)
	.align		4
.L_12:
        /*004c*/ 	.word	index@(elementwise_sigmoid)
        /*0050*/ 	.word	0x00000000


	//----- nvinfo : EIATTR_REGCOUNT
	.align		4
.L_13:
        /*0054*/ 	.byte	0x04, 0x2f
        /*0056*/ 	.short	(.L_15 - .L_14)
	.align		4
.L_14:
        /*0058*/ 	.word	index@(elementwise_sub)
        /*005c*/ 	.word	0x0000000c


	//----- nvinfo : EIATTR_FRAME_SIZE
	.align		4
.L_15:
        /*0060*/ 	.byte	0x04, 0x11
        /*0062*/ 	.short	(.L_17 - .L_16)
	.align		4
.L_16:
        /*0064*/ 	.word	index@(elementwise_sub)
        /*0068*/ 	.word	0x00000000


	//----- nvinfo : EIATTR_REGCOUNT
	.align		4
.L_17:
        /*006c*/ 	.byte	0x04, 0x2f
        /*006e*/ 	.short	(.L_19 - .L_18)
	.align		4
.L_18:
        /*0070*/ 	.word	index@(axpy)
        /*0074*/ 	.word	0x0000000a


	//----- nvinfo : EIATTR_FRAME_SIZE
	.align		4
.L_19:
        /*0078*/ 	.byte	0x04, 0x11
        /*007a*/ 	.short	(.L_21 - .L_20)
	.align		4
.L_20:
        /*007c*/ 	.word	index@(axpy)
        /*0080*/ 	.word	0x00000000


	//----- nvinfo : EIATTR_REGCOUNT
	.align		4
.L_21:
        /*0084*/ 	.byte	0x04, 0x2f
        /*0086*/ 	.short	(.L_23 - .L_22)
	.align		4
.L_22:
        /*0088*/ 	.word	index@(sum_of_squares_reduction)
        /*008c*/ 	.word	0x0000000e


	//----- nvinfo : EIATTR_FRAME_SIZE
	.align		4
.L_23:
        /*0090*/ 	.byte	0x04, 0x11
        /*0092*/ 	.short	(.L_25 - .L_24)
	.align		4
.L_24:
        /*0094*/ 	.word	index@(sum_of_squares_reduction)
        /*0098*/ 	.word	0x00000000


	//----- nvinfo : EIATTR_REGCOUNT
	.align		4
.L_25:
        /*009c*/ 	.byte	0x04, 0x2f
        /*009e*/ 	.short	(.L_27 - .L_26)
	.align		4
.L_26:
        /*00a0*/ 	.word	index@(proximal_update_l1)
        /*00a4*/ 	.word	0x00000008


	//----- nvinfo : EIATTR_FRAME_SIZE
	.align		4
.L_27:
        /*00a8*/ 	.byte	0x04, 0x11
        /*00aa*/ 	.short	(.L_29 - .L_28)
	.align		4
.L_28:
        /*00ac*/ 	.word	index@(proximal_update_l1)
        /*00b0*/ 	.word	0x00000000


	//----- nvinfo : EIATTR_REGCOUNT
	.align		4
.L_29:
        /*00b4*/ 	.byte	0x04, 0x2f
        /*00b6*/ 	.short	(.L_31 - .L_30)
	.align		4
.L_30:
        /*00b8*/ 	.word	index@(dot_product)
        /*00bc*/ 	.word	0x00000012


	//----- nvinfo : EIATTR_FRAME_SIZE
	.align		4
.L_31:
        /*00c0*/ 	.byte	0x04, 0x11
        /*00c2*/ 	.short	(.L_33 - .L_32)
	.align		4
.L_32:
        /*00c4*/ 	.word	index@(dot_product)
        /*00c8*/ 	.word	0x00000000


	//----- nvinfo : EIATTR_REGCOUNT
	.align		4
.L_33:
        /*00cc*/ 	.byte	0x04, 0x2f
        /*00ce*/ 	.short	(.L_35 - .L_34)
	.align		4
.L_34:
        /*00d0*/ 	.word	index@(elementwise_log)
        /*00d4*/ 	.word	0x0000000a


	//----- nvinfo : EIATTR_FRAME_SIZE
	.align		4
.L_35:
        /*00d8*/ 	.byte	0x04, 0x11
        /*00da*/ 	.short	(.L_37 - .L_36)
	.align		4
.L_36:
        /*00dc*/ 	.word	index@(elementwise_log)
        /*00e0*/ 	.word	0x00000000


	//----- nvinfo : EIATTR_REGCOUNT
	.align		4
.L_37:
        /*00e4*/ 	.byte	0x04, 0x2f
        /*00e6*/ 	.short	(.L_39 - .L_38)
	.align		4
.L_38:
        /*00e8*/ 	.word	index@(cost_kernel)
        /*00ec*/ 	.word	0x00000010


	//----- nvinfo : EIATTR_FRAME_SIZE
	.align		4
.L_39:
        /*00f0*/ 	.byte	0x04, 0x11
        /*00f2*/ 	.short	(.L_41 - .L_40)
	.align		4
.L_40:
        /*00f4*/ 	.word	index@(cost_kernel)
        /*00f8*/ 	.word	0x00000000


	//----- nvinfo : EIATTR_REGCOUNT
	.align		4
.L_41:
        /*00fc*/ 	.byte	0x04, 0x2f
        /*00fe*/ 	.short	(.L_43 - .L_42)
	.align		4
.L_42:
        /*0100*/ 	.word	index@(sum_reduction)
        /*0104*/ 	.word	0x0000000e


	//----- nvinfo : EIATTR_FRAME_SIZE
	.align		4
.L_43:
        /*0108*/ 	.byte	0x04, 0x11
        /*010a*/ 	.short	(.L_45 - .L_44)
	.align		4
.L_44:
        /*010c*/ 	.word	index@(sum_reduction)
        /*0110*/ 	.word	0x00000000


	//----- nvinfo : EIATTR_MIN_STACK_SIZE
	.align		4
.L_45:
        /*0114*/ 	.byte	0x04, 0x12
        /*0116*/ 	.short	(.L_47 - .L_46)
	.align		4
.L_46:
        /*0118*/ 	.word	index@(sum_reduction)
        /*011c*/ 	.word	0x00000000


	//----- nvinfo : EIATTR_MIN_STACK_SIZE
	.align		4
.L_47:
        /*0120*/ 	.byte	0x04, 0x12
        /*0122*/ 	.short	(.L_49 - .L_48)
	.align		4
.L_48:
        /*0124*/ 	.word	index@(cost_kernel)
        /*0128*/ 	.word	0x00000000


	//----- nvinfo : EIATTR_MIN_STACK_SIZE
	.align		4
.L_49:
        /*012c*/ 	.byte	0x04, 0x12
        /*012e*/ 	.short	(.L_51 - .L_50)
	.align		4
.L_50:
        /*0130*/ 	.word	index@(elementwise_log)
        /*0134*/ 	.word	0x00000000


	//----- nvinfo : EIATTR_MIN_STACK_SIZE
	.align		4
.L_51:
        /*0138*/ 	.byte	0x04, 0x12
        /*013a*/ 	.short	(.L_53 - .L_52)
	.align		4
.L_52:
        /*013c*/ 	.word	index@(dot_product)
        /*0140*/ 	.word	0x00000000


	//----- nvinfo : EIATTR_MIN_STACK_SIZE
	.align		4
.L_53:
        /*0144*/ 	.byte	0x04, 0x12
        /*0146*/ 	.short	(.L_55 - .L_54)
	.align		4
.L_54:
        /*0148*/ 	.word	index@(proximal_update_l1)
        /*014c*/ 	.word	0x00000000


	//----- nvinfo : EIATTR_MIN_STACK_SIZE
	.align		4
.L_55:
        /*0150*/ 	.byte	0x04, 0x12
        /*0152*/ 	.short	(.L_57 - .L_56)
	.align		4
.L_56:
        /*0154*/ 	.word	index@(sum_of_squares_reduction)
        /*0158*/ 	.word	0x00000000


	//----- nvinfo : EIATTR_MIN_STACK_SIZE
	.align		4
.L_57:
        /*015c*/ 	.byte	0x04, 0x12
        /*015e*/ 	.short	(.L_59 - .L_58)
	.align		4
.L_58:
        /*0160*/ 	.word	index@(axpy)
        /*0164*/ 	.word	0x00000000


	//----- nvinfo : EIATTR_MIN_STACK_SIZE
	.align		4
.L_59:
        /*0168*/ 	.byte	0x04, 0x12
        /*016a*/ 	.short	(.L_61 - .L_60)
	.align		4
.L_60:
        /*016c*/ 	.word	index@(elementwise_sub)
        /*0170*/ 	.word	0x00000000


	//----- nvinfo : EIATTR_MIN_STACK_SIZE
	.align		4
.L_61:
        /*0174*/ 	.byte	0x04, 0x12
        /*0176*/ 	.short	(.L_63 - .L_62)
	.align		4
.L_62:
        /*0178*/ 	.word	index@(elementwise_sigmoid)
        /*017c*/ 	.word	0x00000000


	//----- nvinfo : EIATTR_MIN_STACK_SIZE
	.align		4
.L_63:
        /*0180*/ 	.byte	0x04, 0x12
        /*0182*/ 	.short	(.L_65 - .L_64)
	.align		4
.L_64:
        /*0184*/ 	.word	index@(transpose)
        /*0188*/ 	.word	0x00000000


	//----- nvinfo : EIATTR_MIN_STACK_SIZE
	.align		4
.L_65:
        /*018c*/ 	.byte	0x04, 0x12
        /*018e*/ 	.short	(.L_67 - .L_66)
	.align		4
.L_66:
        /*0190*/ 	.word	index@(matmul_tiled)
        /*0194*/ 	.word	0x00000000
.L_67:


//--------------------- .nv.compat                --------------------------
	.section	.nv.compat,"",@"SHT_CUDA_COMPAT_INFO"
	.align	4
        /*0000*/ 	.byte	0x02, 0x09, 0x00, 0x00, 0x02, 0x02, 0x01, 0x00, 0x02, 0x05, 0x05, 0x00, 0x03, 0x07, 0x01, 0x01
        /*0010*/ 	.byte	0x02, 0x03, 0x00, 0x00, 0x02, 0x06, 0x01, 0x00, 0x04, 0x0b, 0x08, 0x00, 0x01, 0x00, 0x00, 0x00
        /*0020*/ 	.byte	0x00, 0x00, 0x00, 0x00


//--------------------- .nv.info.sum_reduction    --------------------------
	.section	.nv.info.sum_reduction,"",@"SHT_CUDA_INFO"
	.sectionflags	@""
	.align	4


	//----- nvinfo : EIATTR_CUDA_API_VERSION
	.align		4
        /*0000*/ 	.byte	0x04, 0x37
        /*0002*/ 	.short	(.L_69 - .L_68)
.L_68:
        /*0004*/ 	.word	0x00000082


	//----- nvinfo : EIATTR_KPARAM_INFO
	.align		4
.L_69:
        /*0008*/ 	.byte	0x04, 0x17
        /*000a*/ 	.short	(.L_71 - .L_70)
.L_70:
        /*000c*/ 	.word	0x00000000
        /*0010*/ 	.short	0x0002
        /*0012*/ 	.short	0x0010
        /*0014*/ 	.byte	0x00, 0xf0, 0x11, 0x00


	//----- nvinfo : EIATTR_KPARAM_INFO
	.align		4
.L_71:
        /*0018*/ 	.byte	0x04, 0x17
        /*001a*/ 	.short	(.L_73 - .L_72)
.L_72:
        /*001c*/ 	.word	0x00000000
        /*0020*/ 	.short	0x0001
        /*0022*/ 	.short	0x0008
        /*0024*/ 	.byte	0x00, 0xf5, 0x21, 0x00


	//----- nvinfo : EIATTR_KPARAM_INFO
	.align		4
.L_73:
        /*0028*/ 	.byte	0x04, 0x17
        /*002a*/ 	.short	(.L_75 - .L_74)
.L_74:
        /*002c*/ 	.word	0x00000000
        /*0030*/ 	.short	0x0000
        /*0032*/ 	.short	0x0000
        /*0034*/ 	.byte	0x00, 0xf5, 0x21, 0x00


	//----- nvinfo : EIATTR_SPARSE_MMA_MASK
	.align		4
.L_75:
        /*0038*/ 	.byte	0x03, 0x50
        /*003a*/ 	.short	0x0000


	//----- nvinfo : EIATTR_MAXREG_COUNT
	.align		4
        /*003c*/ 	.byte	0x03, 0x1b
        /*003e*/ 	.short	0x00ff


	//----- nvinfo : EIATTR_NUM_BARRIERS
	.align		4
        /*0040*/ 	.byte	0x02, 0x4c
        /*0042*/ 	.byte	0x01
	.zero		1


	//----- nvinfo : EIATTR_MERCURY_ISA_VERSION
	.align		4
        /*0044*/ 	.byte	0x03, 0x5f
        /*0046*/ 	.short	0x0101


	//----- nvinfo : EIATTR_VRC_CTA_INIT_COUNT
	.align		4
        /*0048*/ 	.byte	0x02, 0x4a
	.zero		1
	.zero		1


	//----- nvinfo : EIATTR_EXIT_INSTR_OFFSETS
	.align		4
        /*004c*/ 	.byte	0x04, 0x1c
        /*004e*/ 	.short	(.L_77 - .L_76)


	//   ....[0]....
.L_76:
        /*0050*/ 	.word	0x000002b0


	//   ....[1]....
        /*0054*/ 	.word	0x00000330


	//----- nvinfo : EIATTR_CRS_STACK_SIZE
	.align		4
.L_77:
        /*0058*/ 	.byte	0x04, 0x1e
        /*005a*/ 	.short	(.L_79 - .L_78)
.L_78:
        /*005c*/ 	.word	0x00000000


	//----- nvinfo : EIATTR_CBANK_PARAM_SIZE
	.align		4
.L_79:
        /*0060*/ 	.byte	0x03, 0x19
        /*0062*/ 	.short	0x0014


	//----- nvinfo : EIATTR_PARAM_CBANK
	.align		4
        /*0064*/ 	.byte	0x04, 0x0a
        /*0066*/ 	.short	(.L_81 - .L_80)
	.align		4
.L_80:
        /*0068*/ 	.word	index@(.nv.constant0.sum_reduction)
        /*006c*/ 	.short	0x0380
        /*006e*/ 	.short	0x0014


	//----- nvinfo : EIATTR_SW_WAR
	.align		4
.L_81:
        /*0070*/ 	.byte	0x04, 0x36
        /*0072*/ 	.short	(.L_83 - .L_82)
.L_82:
        /*0074*/ 	.word	0x00000008
.L_83:


//--------------------- .nv.info.cost_kernel      --------------------------
	.section	.nv.info.cost_kernel,"",@"SHT_CUDA_INFO"
	.sectionflags	@""
	.align	4


	//----- nvinfo : EIATTR_CUDA_API_VERSION
	.align		4
        /*0000*/ 	.byte	0x04, 0x37
        /*0002*/ 	.short	(.L_85 - .L_84)
.L_84:
        /*0004*/ 	.word	0x00000082


	//----- nvinfo : EIATTR_KPARAM_INFO
	.align		4
.L_85:
        /*0008*/ 	.byte	0x04, 0x17
        /*000a*/ 	.short	(.L_87 - .L_86)
.L_86:
        /*000c*/ 	.word	0x00000000
        /*0010*/ 	.short	0x0004
        /*0012*/ 	.short	0x0020
        /*0014*/ 	.byte	0x00, 0xf0, 0x11, 0x00


	//----- nvinfo : EIATTR_KPARAM_INFO
	.align		4
.L_87:
        /*0018*/ 	.byte	0x04, 0x17
        /*001a*/ 	.short	(.L_89 - .L_88)
.L_88:
        /*001c*/ 	.word	0x00000000
        /*0020*/ 	.short	0x0003
        /*0022*/ 	.short	0x0018
        /*0024*/ 	.byte	0x00, 0xf5, 0x21, 0x00


	//----- nvinfo : EIATTR_KPARAM_INFO
	.align		4
.L_89:
        /*0028*/ 	.byte	0x04, 0x17
        /*002a*/ 	.short	(.L_91 - .L_90)
.L_90:
        /*002c*/ 	.word	0x00000000
        /*0030*/ 	.short	0x0002
        /*0032*/ 	.short	0x0010
        /*0034*/ 	.byte	0x00, 0xf5, 0x21, 0x00


	//----- nvinfo : EIATTR_KPARAM_INFO
	.align		4
.L_91:
        /*0038*/ 	.byte	0x04, 0x17
        /*003a*/ 	.short	(.L_93 - .L_92)
.L_92:
        /*003c*/ 	.word	0x00000000
        /*0040*/ 	.short	0x0001
        /*0042*/ 	.short	0x0008
        /*0044*/ 	.byte	0x00, 0xf5, 0x21, 0x00


	//----- nvinfo : EIATTR_KPARAM_INFO
	.align		4
.L_93:
        /*0048*/ 	.byte	0x04, 0x17
        /*004a*/ 	.short	(.L_95 - .L_94)
.L_94:
        /*004c*/ 	.word	0x00000000
        /*0050*/ 	.short	0x0000
        /*0052*/ 	.short	0x0000
        /*0054*/ 	.byte	0x00, 0xf5, 0x21, 0x00


	//----- nvinfo : EIATTR_SPARSE_MMA_MASK
	.align		4
.L_95:
        /*0058*/ 	.byte	0x03, 0x50
        /*005a*/ 	.short	0x0000


	//----- nvinfo : EIATTR_MAXREG_COUNT
	.align		4
        /*005c*/ 	.byte	0x03, 0x1b
        /*005e*/ 	.short	0x00ff


	//----- nvinfo : EIATTR_MERCURY_ISA_VERSION
	.align		4
        /*0060*/ 	.byte	0x03, 0x5f
        /*0062*/ 	.short	0x0101


	//----- nvinfo : EIATTR_VRC_CTA_INIT_COUNT
	.align		4
        /*0064*/ 	.byte	0x02, 0x4a
	.zero		1
	.zero		1


	//----- nvinfo : EIATTR_EXIT_INSTR_OFFSETS
	.align		4
        /*0068*/ 	.byte	0x04, 0x1c
        /*006a*/ 	.short	(.L_97 - .L_96)


	//   ....[0]....
.L_96:
        /*006c*/ 	.word	0x00000070


	//   ....[1]....
        /*0070*/ 	.word	0x00000190


	//----- nvinfo : EIATTR_CBANK_PARAM_SIZE
	.align		4
.L_97:
        /*0074*/ 	.byte	0x03, 0x19
        /*0076*/ 	.short	0x0024


	//----- nvinfo : EIATTR_PARAM_CBANK
	.align		4
        /*0078*/ 	.byte	0x04, 0x0a
        /*007a*/ 	.short	(.L_99 - .L_98)
	.align		4
.L_98:
        /*007c*/ 	.word	index@(.nv.constant0.cost_kernel)
        /*0080*/ 	.short	0x0380
        /*0082*/ 	.short	0x0024


	//----- nvinfo : EIATTR_SW_WAR
	.align		4
.L_99:
        /*0084*/ 	.byte	0x04, 0x36
        /*0086*/ 	.short	(.L_101 - .L_100)
.L_100:
        /*0088*/ 	.word	0x00000008
.L_101:


//--------------------- .nv.info.elementwise_log  --------------------------
	.section	.nv.info.elementwise_log,"",@"SHT_CUDA_INFO"
	.sectionflags	@""
	.align	4


	//----- nvinfo : EIATTR_CUDA_API_VERSION
	.align		4
        /*0000*/ 	.byte	0x04, 0x37
        /*0002*/ 	.short	(.L_103 - .L_102)
.L_102:
        /*0004*/ 	.word	0x00000082


	//----- nvinfo : EIATTR_KPARAM_INFO
	.align		4
.L_103:
        /*0008*/ 	.byte	0x04, 0x17
        /*000a*/ 	.short	(.L_105 - .L_104)
.L_104:
        /*000c*/ 	.word	0x00000000
        /*0010*/ 	.short	0x0001
        /*0012*/ 	.short	0x0008
        /*0014*/ 	.byte	0x00, 0xf0, 0x11, 0x00


	//----- nvinfo : EIATTR_KPARAM_INFO
	.align		4
.L_105:
        /*0018*/ 	.byte	0x04, 0x17
        /*001a*/ 	.short	(.L_107 - .L_106)
.L_106:
        /*001c*/ 	.word	0x00000000
        /*0020*/ 	.short	0x0000
        /*0022*/ 	.short	0x0000
        /*0024*/ 	.byte	0x00, 0xf5, 0x21, 0x00


	//----- nvinfo : EIATTR_SPARSE_MMA_MASK
	.align		4
.L_107:
        /*0028*/ 	.byte	0x03, 0x50
        /*002a*/ 	.short	0x0000


	//----- nvinfo : EIATTR_MAXREG_COUNT
	.align		4
        /*002c*/ 	.byte	0x03, 0x1b
        /*002e*/ 	.short	0x00ff


	//----- nvinfo : EIATTR_MERCURY_ISA_VERSION
	.align		4
        /*0030*/ 	.byte	0x03, 0x5f
        /*0032*/ 	.short	0x0101


	//----- nvinfo : EIATTR_VRC_CTA_INIT_COUNT
	.align		4
        /*0034*/ 	.byte	0x02, 0x4a
	.zero		1
	.zero		1


	//----- nvinfo : EIATTR_EXIT_INSTR_OFFSETS
	.align		4
        /*0038*/ 	.byte	0x04, 0x1c
        /*003a*/ 	.short	(.L_109 - .L_108)


	//   ....[0]....
.L_108:
        /*003c*/ 	.word	0x00000070


	//   ....[1]....
        /*0040*/ 	.word	0x00000280


	//----- nvinfo : EIATTR_CBANK_PARAM_SIZE
	.align		4
.L_109:
        /*0044*/ 	.byte	0x03, 0x19
        /*0046*/ 	.short	0x000c


	//----- nvinfo : EIATTR_PARAM_CBANK
	.align		4
        /*0048*/ 	.byte	0x04, 0x0a
        /*004a*/ 	.short	(.L_111 - .L_110)
	.align		4
.L_110:
        /*004c*/ 	.word	index@(.nv.constant0.elementwise_log)
        /*0050*/ 	.short	0x0380
        /*0052*/ 	.short	0x000c


	//----- nvinfo : EIATTR_SW_WAR
	.align		4
.L_111:
        /*0054*/ 	.byte	0x04, 0x36
        /*0056*/ 	.short	(.L_113 - .L_112)
.L_112:
        /*0058*/ 	.word	0x00000008
.L_113:


//--------------------- .nv.info.dot_product      --------------------------
	.section	.nv.info.dot_product,"",@"SHT_CUDA_INFO"
	.sectionflags	@""
	.align	4


	//----- nvinfo : EIATTR_CUDA_API_VERSION
	.align		4
        /*0000*/ 	.byte	0x04, 0x37
        /*0002*/ 	.short	(.L_115 - .L_114)
.L_114:
        /*0004*/ 	.word	0x00000082


	//----- nvinfo : EIATTR_KPARAM_INFO
	.align		4
.L_115:
        /*0008*/ 	.byte	0x04, 0x17
        /*000a*/ 	.short	(.L_117 - .L_116)
.L_116:
        /*000c*/ 	.word	0x00000000
        /*0010*/ 	.short	0x0003
        /*0012*/ 	.short	0x0018
        /*0014*/ 	.byte	0x00, 0xf0, 0x11, 0x00


	//----- nvinfo : EIATTR_KPARAM_INFO
	.align		4
.L_117:
        /*0018*/ 	.byte	0x04, 0x17
        /*001a*/ 	.short	(.L_119 - .L_118)
.L_118:
        /*001c*/ 	.word	0x00000000
        /*0020*/ 	.short	0x0002
        /*0022*/ 	.short	0x0010
        /*0024*/ 	.byte	0x00, 0xf5, 0x21, 0x00


	//----- nvinfo : EIATTR_KPARAM_INFO
	.align		4
.L_119:
        /*0028*/ 	.byte	0x04, 0x17
        /*002a*/ 	.short	(.L_121 - .L_120)
.L_120:
        /*002c*/ 	.word	0x00000000
        /*0030*/ 	.short	0x0001
        /*0032*/ 	.short	0x0008
        /*0034*/ 	.byte	0x00, 0xf5, 0x21, 0x00


	//----- nvinfo : EIATTR_KPARAM_INFO
	.align		4
.L_121:
        /*0038*/ 	.byte	0x04, 0x17
        /*003a*/ 	.short	(.L_123 - .L_122)
.L_122:
        /*003c*/ 	.word	0x00000000
        /*0040*/ 	.short	0x0000
        /*0042*/ 	.short	0x0000
        /*0044*/ 	.byte	0x00, 0xf5, 0x21, 0x00


	//----- nvinfo : EIATTR_SPARSE_MMA_MASK
	.align		4
.L_123:
        /*0048*/ 	.byte	0x03, 0x50
        /*004a*/ 	.short	0x0000


	//----- nvinfo : EIATTR_MAXREG_COUNT
	.align		4
        /*004c*/ 	.byte	0x03, 0x1b
        /*004e*/ 	.short	0x00ff


	//----- nvinfo : EIATTR_NUM_BARRIERS
	.align		4
        /*0050*/ 	.byte	0x02, 0x4c
        /*0052*/ 	.byte	0x01
	.zero		1


	//----- nvinfo : EIATTR_MERCURY_ISA_VERSION
	.align		4
        /*0054*/ 	.byte	0x03, 0x5f
        /*0056*/ 	.short	0x0101


	//----- nvinfo : EIATTR_VRC_CTA_INIT_COUNT
	.align		4
        /*0058*/ 	.byte	0x02, 0x4a
	.zero		1
	.zero		1


	//----- nvinfo : EIATTR_EXIT_INSTR_OFFSETS
	.align		4
        /*005c*/ 	.byte	0x04, 0x1c
        /*005e*/ 	.short	(.L_125 - .L_124)


	//   ....[0]....
.L_124:
        /*0060*/ 	.word	0x000002e0


	//   ....[1]....
        /*0064*/ 	.word	0x00000360


	//----- nvinfo : EIATTR_CRS_STACK_SIZE
	.align		4
.L_125:
        /*0068*/ 	.byte	0x04, 0x1e
        /*006a*/ 	.short	(.L_127 - .L_126)
.L_126:
        /*006c*/ 	.word	0x00000000


	//----- nvinfo : EIATTR_CBANK_PARAM_SIZE
	.align		4
.L_127:
        /*0070*/ 	.byte	0x03, 0x19
        /*0072*/ 	.short	0x001c


	//----- nvinfo : EIATTR_PARAM_CBANK
	.align		4
        /*0074*/ 	.byte	0x04, 0x0a
        /*0076*/ 	.short	(.L_129 - .L_128)
	.align		4
.L_128:
        /*0078*/ 	.word	index@(.nv.constant0.dot_product)
        /*007c*/ 	.short	0x0380
        /*007e*/ 	.short	0x001c


	//----- nvinfo : EIATTR_SW_WAR
	.align		4
.L_129:
        /*0080*/ 	.byte	0x04, 0x36
        /*0082*/ 	.short	(.L_131 - .L_130)
.L_130:
        /*0084*/ 	.word	0x00000008
.L_131:


//--------------------- .nv.info.proximal_update_l1 --------------------------
	.section	.nv.info.proximal_update_l1,"",@"SHT_CUDA_INFO"
	.sectionflags	@""
	.align	4


	//----- nvinfo : EIATTR_CUDA_API_VERSION
	.align		4
        /*0000*/ 	.byte	0x04, 0x37
        /*0002*/ 	.short	(.L_133 - .L_132)
.L_132:
        /*0004*/ 	.word	0x00000082


	//----- nvinfo : EIATTR_KPARAM_INFO
	.align		4
.L_133:
        /*0008*/ 	.byte	0x04, 0x17
        /*000a*/ 	.short	(.L_135 - .L_134)
.L_134:
        /*000c*/ 	.word	0x00000000
        /*0010*/ 	.short	0x0002
        /*0012*/ 	.short	0x000c
        /*0014*/ 	.byte	0x00, 0xf0, 0x11, 0x00


	//----- nvinfo : EIATTR_KPARAM_INFO
	.align		4
.L_135:
        /*0018*/ 	.byte	0x04, 0x17
        /*001a*/ 	.short	(.L_137 - .L_136)
.L_136:
        /*001c*/ 	.word	0x00000000
        /*0020*/ 	.short	0x0001
        /*0022*/ 	.short	0x0008
        /*0024*/ 	.byte	0x00, 0xf0, 0x11, 0x00


	//----- nvinfo : EIATTR_KPARAM_INFO
	.align		4
.L_137:
        /*0028*/ 	.byte	0x04, 0x17
        /*002a*/ 	.short	(.L_139 - .L_138)
.L_138:
        /*002c*/ 	.word	0x00000000
        /*0030*/ 	.short	0x0000
        /*0032*/ 	.short	0x0000
        /*0034*/ 	.byte	0x00, 0xf5, 0x21, 0x00


	//----- nvinfo : EIATTR_SPARSE_MMA_MASK
	.align		4
.L_139:
        /*0038*/ 	.byte	0x03, 0x50
        /*003a*/ 	.short	0x0000


	//----- nvinfo : EIATTR_MAXREG_COUNT
	.align		4
        /*003c*/ 	.byte	0x03, 0x1b
        /*003e*/ 	.short	0x00ff


	//----- nvinfo : EIATTR_MERCURY_ISA_VERSION
	.align		4
        /*0040*/ 	.byte	0x03, 0x5f
        /*0042*/ 	.short	0x0101


	//----- nvinfo : EIATTR_VRC_CTA_INIT_COUNT
	.align		4
        /*0044*/ 	.byte	0x02, 0x4a
	.zero		1
	.zero		1


	//----- nvinfo : EIATTR_EXIT_INSTR_OFFSETS
	.align		4
        /*0048*/ 	.byte	0x04, 0x1c
        /*004a*/ 	.short	(.L_141 - .L_140)


	//   ....[0]....
.L_140:
        /*004c*/ 	.word	0x00000070


	//   ....[1]....
        /*0050*/ 	.word	0x00000100


	//   ....[2]....
        /*0054*/ 	.word	0x00000140


	//   ....[3]....
        /*0058*/ 	.word	0x00000160


	//----- nvinfo : EIATTR_CBANK_PARAM_SIZE
	.align		4
.L_141:
        /*005c*/ 	.byte	0x03, 0x19
        /*005e*/ 	.short	0x0010


	//----- nvinfo : EIATTR_PARAM_CBANK
	.align		4
        /*0060*/ 	.byte	0x04, 0x0a
        /*0062*/ 	.short	(.L_143 - .L_142)
	.align		4
.L_142:
        /*0064*/ 	.word	index@(.nv.constant0.proximal_update_l1)
        /*0068*/ 	.short	0x0380
        /*006a*/ 	.short	0x0010


	//----- nvinfo : EIATTR_SW_WAR
	.align		4
.L_143:
        /*006c*/ 	.byte	0x04, 0x36
        /*006e*/ 	.short	(.L_145 - .L_144)
.L_144:
        /*0070*/ 	.word	0x00000008
.L_145:


//--------------------- .nv.info.sum_of_squares_reduction --------------------------
	.section	.nv.info.sum_of_squares_reduction,"",@"SHT_CUDA_INFO"
	.sectionflags	@""
	.align	4


	//----- nvinfo : EIATTR_CUDA_API_VERSION
	.align		4
        /*0000*/ 	.byte	0x04, 0x37
        /*0002*/ 	.short	(.L_147 - .L_146)
.L_146:
        /*0004*/ 	.word	0x00000082


	//----- nvinfo : EIATTR_KPARAM_INFO
	.align		4
.L_147:
        /*0008*/ 	.byte	0x04, 0x17
        /*000a*/ 	.short	(.L_149 - .L_148)
.L_148:
        /*000c*/ 	.word	0x00000000
        /*0010*/ 	.short	0x0002
        /*0012*/ 	.short	0x0010
        /*0014*/ 	.byte	0x00, 0xf0, 0x11, 0x00


	//----- nvinfo : EIATTR_KPARAM_INFO
	.align		4
.L_149:
        /*0018*/ 	.byte	0x04, 0x17
        /*001a*/ 	.short	(.L_151 - .L_150)
.L_150:
        /*001c*/ 	.word	0x00000000
        /*0020*/ 	.short	0x0001
        /*0022*/ 	.short	0x0008
        /*0024*/ 	.byte	0x00, 0xf5, 0x21, 0x00


	//----- nvinfo : EIATTR_KPARAM_INFO
	.align		4
.L_151:
        /*0028*/ 	.byte	0x04, 0x17
        /*002a*/ 	.short	(.L_153 - .L_152)
.L_152:
        /*002c*/ 	.word	0x00000000
        /*0030*/ 	.short	0x0000
        /*0032*/ 	.short	0x0000
        /*0034*/ 	.byte	0x00, 0xf5, 0x21, 0x00


	//----- nvinfo : EIATTR_SPARSE_MMA_MASK
	.align		4
.L_153:
        /*0038*/ 	.byte	0x03, 0x50
        /*003a*/ 	.short	0x0000


	//----- nvinfo : EIATTR_MAXREG_COUNT
	.align		4
        /*003c*/ 	.byte	0x03, 0x1b
        /*003e*/ 	.short	0x00ff


	//----- nvinfo : EIATTR_NUM_BARRIERS
	.align		4
        /*0040*/ 	.byte	0x02, 0x4c
        /*0042*/ 	.byte	0x01
	.zero		1


	//----- nvinfo : EIATTR_MERCURY_ISA_VERSION
	.align		4
        /*0044*/ 	.byte	0x03, 0x5f
        /*0046*/ 	.short	0x0101


	//----- nvinfo : EIATTR_VRC_CTA_INIT_COUNT
	.align		4
        /*0048*/ 	.byte	0x02, 0x4a
	.zero		1
	.zero		1


	//----- nvinfo : EIATTR_EXIT_INSTR_OFFSETS
	.align		4
        /*004c*/ 	.byte	0x04, 0x1c
        /*004e*/ 	.short	(.L_155 - .L_154)


	//   ....[0]....
.L_154:
        /*0050*/ 	.word	0x000002b0


	//   ....[1]....
        /*0054*/ 	.word	0x00000330


	//----- nvinfo : EIATTR_CRS_STACK_SIZE
	.align		4
.L_155:
        /*0058*/ 	.byte	0x04, 0x1e
        /*005a*/ 	.short	(.L_157 - .L_156)
.L_156:
        /*005c*/ 	.word	0x00000000


	//----- nvinfo : EIATTR_CBANK_PARAM_SIZE
	.align		4
.L_157:
        /*0060*/ 	.byte	0x03, 0x19
        /*0062*/ 	.short	0x0014


	//----- nvinfo : EIATTR_PARAM_CBANK
	.align		4
        /*0064*/ 	.byte	0x04, 0x0a
        /*0066*/ 	.short	(.L_159 - .L_158)
	.align		4
.L_158:
        /*0068*/ 	.word	index@(.nv.constant0.sum_of_squares_reduction)
        /*006c*/ 	.short	0x0380
        /*006e*/ 	.short	0x0014


	//----- nvinfo : EIATTR_SW_WAR
	.align		4
.L_159:
        /*0070*/ 	.byte	0x04, 0x36
        /*0072*/ 	.short	(.L_161 - .L_160)
.L_160:
        /*0074*/ 	.word	0x00000008
.L_161:


//--------------------- .nv.info.axpy             --------------------------
	.section	.nv.info.axpy,"",@"SHT_CUDA_INFO"
	.sectionflags	@""
	.align	4


	//----- nvinfo : EIATTR_CUDA_API_VERSION
	.align		4
        /*0000*/ 	.byte	0x04, 0x37
        /*0002*/ 	.short	(.L_163 - .L_162)
.L_162:
        /*0004*/ 	.word	0x00000082


	//----- nvinfo : EIATTR_KPARAM_INFO
	.align		4
.L_163:
        /*0008*/ 	.byte	0x04, 0x17
        /*000a*/ 	.short	(.L_165 - .L_164)
.L_164:
        /*000c*/ 	.word	0x00000000
        /*0010*/ 	.short	0x0003
        /*0012*/ 	.short	0x0018
        /*0014*/ 	.byte	0x00, 0xf0, 0x11, 0x00


	//----- nvinfo : EIATTR_KPARAM_INFO
	.align		4
.L_165:
        /*0018*/ 	.byte	0x04, 0x17
        /*001a*/ 	.short	(.L_167 - .L_166)
.L_166:
        /*001c*/ 	.word	0x00000000
        /*0020*/ 	.short	0x0002
        /*0022*/ 	.short	0x0010
        /*0024*/ 	.byte	0x00, 0xf5, 0x21, 0x00


	//----- nvinfo : EIATTR_KPARAM_INFO
	.align		4
.L_167:
        /*0028*/ 	.byte	0x04, 0x17
        /*002a*/ 	.short	(.L_169 - .L_168)
.L_168:
        /*002c*/ 	.word	0x00000000
        /*0030*/ 	.short	0x0001
        /*0032*/ 	.short	0x0008
        /*0034*/ 	.byte	0x00, 0xf5, 0x21, 0x00


	//----- nvinfo : EIATTR_KPARAM_INFO
	.align		4
.L_169:
        /*0038*/ 	.byte	0x04, 0x17
        /*003a*/ 	.short	(.L_171 - .L_170)
.L_170:
        /*003c*/ 	.word	0x00000000
        /*0040*/ 	.short	0x0000
        /*0042*/ 	.short	0x0000
        /*0044*/ 	.byte	0x00, 0xf0, 0x11, 0x00


	//----- nvinfo : EIATTR_SPARSE_MMA_MASK
	.align		4
.L_171:
        /*0048*/ 	.byte	0x03, 0x50
        /*004a*/ 	.short	0x0000


	//----- nvinfo : EIATTR_MAXREG_COUNT
	.align		4
        /*004c*/ 	.byte	0x03, 0x1b
        /*004e*/ 	.short	0x00ff


	//----- nvinfo : EIATTR_MERCURY_ISA_VERSION
	.align		4
        /*0050*/ 	.byte	0x03, 0x5f
        /*0052*/ 	.short	0x0101


	//----- nvinfo : EIATTR_VRC_CTA_INIT_COUNT
	.align		4
        /*0054*/ 	.byte	0x02, 0x4a
	.zero		1
	.zero		1


	//----- nvinfo : EIATTR_EXIT_INSTR_OFFSETS
	.align		4
        /*0058*/ 	.byte	0x04, 0x1c
        /*005a*/ 	.short	(.L_173 - .L_172)


	//   ....[0]....
.L_172:
        /*005c*/ 	.word	0x00000070


	//   ....[1]....
        /*0060*/ 	.word	0x00000120


	//----- nvinfo : EIATTR_CBANK_PARAM_SIZE
	.align		4
.L_173:
        /*0064*/ 	.byte	0x03, 0x19
        /*0066*/ 	.short	0x001c


	//----- nvinfo : EIATTR_PARAM_CBANK
	.align		4
        /*0068*/ 	.byte	0x04, 0x0a
        /*006a*/ 	.short	(.L_175 - .L_174)
	.align		4
.L_174:
        /*006c*/ 	.word	index@(.nv.constant0.axpy)
        /*0070*/ 	.short	0x0380
        /*0072*/ 	.short	0x001c


	//----- nvinfo : EIATTR_SW_WAR
	.align		4
.L_175:
        /*0074*/ 	.byte	0x04, 0x36
        /*0076*/ 	.short	(.L_177 - .L_176)
.L_176:
        /*0078*/ 	.word	0x00000008
.L_177:


//--------------------- .nv.info.elementwise_sub  --------------------------
	.section	.nv.info.elementwise_sub,"",@"SHT_CUDA_INFO"
	.sectionflags	@""
	.align	4


	//----- nvinfo : EIATTR_CUDA_API_VERSION
	.align		4
        /*0000*/ 	.byte	0x04, 0x37
        /*0002*/ 	.short	(.L_179 - .L_178)
.L_178:
        /*0004*/ 	.word	0x00000082


	//----- nvinfo : EIATTR_KPARAM_INFO
	.align		4
.L_179:
        /*0008*/ 	.byte	0x04, 0x17
        /*000a*/ 	.short	(.L_181 - .L_180)
.L_180:
        /*000c*/ 	.word	0x00000000
        /*0010*/ 	.short	0x0003
        /*0012*/ 	.short	0x0018
        /*0014*/ 	.byte	0x00, 0xf0, 0x11, 0x00


	//----- nvinfo : EIATTR_KPARAM_INFO
	.align		4
.L_181:
        /*0018*/ 	.byte	0x04, 0x17
        /*001a*/ 	.short	(.L_183 - .L_182)
.L_182:
        /*001c*/ 	.word	0x00000000
        /*0020*/ 	.short	0x0002
        /*0022*/ 	.short	0x0010
        /*0024*/ 	.byte	0x00, 0xf5, 0x21, 0x00


	//----- nvinfo : EIATTR_KPARAM_INFO
	.align		4
.L_183:
        /*0028*/ 	.byte	0x04, 0x17
        /*002a*/ 	.short	(.L_185 - .L_184)
.L_184:
        /*002c*/ 	.word	0x00000000
        /*0030*/ 	.short	0x0001
        /*0032*/ 	.short	0x0008
        /*0034*/ 	.byte	0x00, 0xf5, 0x21, 0x00


	//----- nvinfo : EIATTR_KPARAM_INFO
	.align		4
.L_185:
        /*0038*/ 	.byte	0x04, 0x17
        /*003a*/ 	.short	(.L_187 - .L_186)
.L_186:
        /*003c*/ 	.word	0x00000000
        /*0040*/ 	.short	0x0000
        /*0042*/ 	.short	0x0000
        /*0044*/ 	.byte	0x00, 0xf5, 0x21, 0x00


	//----- nvinfo : EIATTR_SPARSE_MMA_MASK
	.align		4
.L_187:
        /*0048*/ 	.byte	0x03, 0x50
        /*004a*/ 	.short	0x0000


	//----- nvinfo : EIATTR_MAXREG_COUNT
	.align		4
        /*004c*/ 	.byte	0x03, 0x1b
        /*004e*/ 	.short	0x00ff


	//----- nvinfo : EIATTR_MERCURY_ISA_VERSION
	.align		4
        /*0050*/ 	.byte	0x03, 0x5f
        /*0052*/ 	.short	0x0101


	//----- nvinfo : EIATTR_VRC_CTA_INIT_COUNT
	.align		4
        /*0054*/ 	.byte	0x02, 0x4a
	.zero		1
	.zero		1


	//----- nvinfo : EIATTR_EXIT_INSTR_OFFSETS
	.align		4
        /*0058*/ 	.byte	0x04, 0x1c
        /*005a*/ 	.short	(.L_189 - .L_188)


	//   ....[0]....
.L_188:
        /*005c*/ 	.word	0x00000070


	//   ....[1]....
        /*0060*/ 	.word	0x00000130


	//----- nvinfo : EIATTR_CBANK_PARAM_SIZE
	.align		4
.L_189:
        /*0064*/ 	.byte	0x03, 0x19
        /*0066*/ 	.short	0x001c


	//----- nvinfo : EIATTR_PARAM_CBANK
	.align		4
        /*0068*/ 	.byte	0x04, 0x0a
        /*006a*/ 	.short	(.L_191 - .L_190)
	.align		4
.L_190:
        /*006c*/ 	.word	index@(.nv.constant0.elementwise_sub)
        /*0070*/ 	.short	0x0380
        /*0072*/ 	.short	0x001c


	//----- nvinfo : EIATTR_SW_WAR
	.align		4
.L_191:
        /*0074*/ 	.byte	0x04, 0x36
        /*0076*/ 	.short	(.L_193 - .L_192)
.L_192:
        /*0078*/ 	.word	0x00000008
.L_193:


//--------------------- .nv.info.elementwise_sigmoid --------------------------
	.section	.nv.info.elementwise_sigmoid,"",@"SHT_CUDA_INFO"
	.sectionflags	@""
	.align	4


	//----- nvinfo : EIATTR_CUDA_API_VERSION
	.align		4
        /*0000*/ 	.byte	0x04, 0x37
        /*0002*/ 	.short	(.L_195 - .L_194)
.L_194:
        /*0004*/ 	.word	0x00000082


	//----- nvinfo : EIATTR_KPARAM_INFO
	.align		4
.L_195:
        /*0008*/ 	.byte	0x04, 0x17
        /*000a*/ 	.short	(.L_197 - .L_196)
.L_196:
        /*000c*/ 	.word	0x00000000
        /*0010*/ 	.short	0x0001
        /*0012*/ 	.short	0x0008
        /*0014*/ 	.byte	0x00, 0xf0, 0x11, 0x00


	//----- nvinfo : EIATTR_KPARAM_INFO
	.align		4
.L_197:
        /*0018*/ 	.byte	0x04, 0x17
        /*001a*/ 	.short	(.L_199 - .L_198)
.L_198:
        /*001c*/ 	.word	0x00000000
        /*0020*/ 	.short	0x0000
        /*0022*/ 	.short	0x0000
        /*0024*/ 	.byte	0x00, 0xf5, 0x21, 0x00


	//----- nvinfo : EIATTR_SPARSE_MMA_MASK
	.align		4
.L_199:
        /*0028*/ 	.byte	0x03, 0x50
        /*002a*/ 	.short	0x0000


	//----- nvinfo : EIATTR_MAXREG_COUNT
	.align		4
        /*002c*/ 	.byte	0x03, 0x1b
        /*002e*/ 	.short	0x00ff


	//----- nvinfo : EIATTR_MERCURY_ISA_VERSION
	.align		4
        /*0030*/ 	.byte	0x03, 0x5f
        /*0032*/ 	.short	0x0101


	//----- nvinfo : EIATTR_VRC_CTA_INIT_COUNT
	.align		4
        /*0034*/ 	.byte	0x02, 0x4a
	.zero		1
	.zero		1


	//----- nvinfo : EIATTR_EXIT_INSTR_OFFSETS
	.align		4
        /*0038*/ 	.byte	0x04, 0x1c
        /*003a*/ 	.short	(.L_201 - .L_200)


	//   ....[0]....
.L_200:
        /*003c*/ 	.word	0x00000070


	//   ....[1]....
        /*0040*/ 	.word	0x00000240


	//----- nvinfo : EIATTR_CRS_STACK_SIZE
	.align		4
.L_201:
        /*0044*/ 	.byte	0x04, 0x1e
        /*0046*/ 	.short	(.L_203 - .L_202)
.L_202:
        /*0048*/ 	.word	0x00000000


	//----- nvinfo : EIATTR_CBANK_PARAM_SIZE
	.align		4
.L_203:
        /*004c*/ 	.byte	0x03, 0x19
        /*004e*/ 	.short	0x000c


	//----- nvinfo : EIATTR_PARAM_CBANK
	.align		4
        /*0050*/ 	.byte	0x04, 0x0a
        /*0052*/ 	.short	(.L_205 - .L_204)
	.align		4
.L_204:
        /*0054*/ 	.word	index@(.nv.constant0.elementwise_sigmoid)
        /*0058*/ 	.short	0x0380
        /*005a*/ 	.short	0x000c


	//----- nvinfo : EIATTR_SW_WAR
	.align		4
.L_205:
        /*005c*/ 	.byte	0x04, 0x36
        /*005e*/ 	.short	(.L_207 - .L_206)
.L_206:
        /*0060*/ 	.word	0x00000008
.L_207:


//--------------------- .nv.info.transpose        --------------------------
	.section	.nv.info.transpose,"",@"SHT_CUDA_INFO"
	.sectionflags	@""
	.align	4


	//----- nvinfo : EIATTR_CUDA_API_VERSION
	.align		4
        /*0000*/ 	.byte	0x04, 0x37
        /*0002*/ 	.short	(.L_209 - .L_208)
.L_208:
        /*0004*/ 	.word	0x00000082


	//----- nvinfo : EIATTR_KPARAM_INFO
	.align		4
.L_209:
        /*0008*/ 	.byte	0x04, 0x17
        /*000a*/ 	.short	(.L_211 - .L_210)
.L_210:
        /*000c*/ 	.word	0x00000000
        /*0010*/ 	.short	0x0003
        /*0012*/ 	.short	0x0014
        /*0014*/ 	.byte	0x00, 0xf0, 0x11, 0x00


	//----- nvinfo : EIATTR_KPARAM_INFO
	.align		4
.L_211:
        /*0018*/ 	.byte	0x04, 0x17
        /*001a*/ 	.short	(.L_213 - .L_212)
.L_212:
        /*001c*/ 	.word	0x00000000
        /*0020*/ 	.short	0x0002
        /*0022*/ 	.short	0x0010
        /*0024*/ 	.byte	0x00, 0xf0, 0x11, 0x00


	//----- nvinfo : EIATTR_KPARAM_INFO
	.align		4
.L_213:
        /*0028*/ 	.byte	0x04, 0x17
        /*002a*/ 	.short	(.L_215 - .L_214)
.L_214:
        /*002c*/ 	.word	0x00000000
        /*0030*/ 	.short	0x0001
        /*0032*/ 	.short	0x0008
        /*0034*/ 	.byte	0x00, 0xf5, 0x21, 0x00


	//----- nvinfo : EIATTR_KPARAM_INFO
	.align		4
.L_215:
        /*0038*/ 	.byte	0x04, 0x17
        /*003a*/ 	.short	(.L_217 - .L_216)
.L_216:
        /*003c*/ 	.word	0x00000000
        /*0040*/ 	.short	0x0000
        /*0042*/ 	.short	0x0000
        /*0044*/ 	.byte	0x00, 0xf5, 0x21, 0x00


	//----- nvinfo : EIATTR_SPARSE_MMA_MASK
	.align		4
.L_217:
        /*0048*/ 	.byte	0x03, 0x50
        /*004a*/ 	.short	0x0000


	//----- nvinfo : EIATTR_MAXREG_COUNT
	.align		4
        /*004c*/ 	.byte	0x03, 0x1b
        /*004e*/ 	.short	0x00ff


	//----- nvinfo : EIATTR_MERCURY_ISA_VERSION
	.align		4
        /*0050*/ 	.byte	0x03, 0x5f
        /*0052*/ 	.short	0x0101


	//----- nvinfo : EIATTR_VRC_CTA_INIT_COUNT
	.align		4
        /*0054*/ 	.byte	0x02, 0x4a
	.zero		1
	.zero		1


	//----- nvinfo : EIATTR_EXIT_INSTR_OFFSETS
	.align		4
        /*0058*/ 	.byte	0x04, 0x1c
        /*005a*/ 	.short	(.L_219 - .L_218)


	//   ....[0]....
.L_218:
        /*005c*/ 	.word	0x000000c0


	//   ....[1]....
        /*0060*/ 	.word	0x00000160


	//----- nvinfo : EIATTR_CBANK_PARAM_SIZE
	.align		4
.L_219:
        /*0064*/ 	.byte	0x03, 0x19
        /*0066*/ 	.short	0x0018


	//----- nvinfo : EIATTR_PARAM_CBANK
	.align		4
        /*0068*/ 	.byte	0x04, 0x0a
        /*006a*/ 	.short	(.L_221 - .L_220)
	.align		4
.L_220:
        /*006c*/ 	.word	index@(.nv.constant0.transpose)
        /*0070*/ 	.short	0x0380
        /*0072*/ 	.short	0x0018


	//----- nvinfo : EIATTR_SW_WAR
	.align		4
.L_221:
        /*0074*/ 	.byte	0x04, 0x36
        /*0076*/ 	.short	(.L_223 - .L_222)
.L_222:
        /*0078*/ 	.word	0x00000008
.L_223:


//--------------------- .nv.info.matmul_tiled     --------------------------
	.section	.nv.info.matmul_tiled,"",@"SHT_CUDA_INFO"
	.sectionflags	@""
	.align	4


	//----- nvinfo : EIATTR_CUDA_API_VERSION
	.align		4
        /*0000*/ 	.byte	0x04, 0x37
        /*0002*/ 	.short	(.L_225 - .L_224)
.L_224:
        /*0004*/ 	.word	0x00000082


	//----- nvinfo : EIATTR_KPARAM_INFO
	.align		4
.L_225:
        /*0008*/ 	.byte	0x04, 0x17
        /*000a*/ 	.short	(.L_227 - .L_226)
.L_226:
        /*000c*/ 	.word	0x00000000
        /*0010*/ 	.short	0x0005
        /*0012*/ 	.short	0x0020
        /*0014*/ 	.byte	0x00, 0xf0, 0x11, 0x00


	//----- nvinfo : EIATTR_KPARAM_INFO
	.align		4
.L_227:
        /*0018*/ 	.byte	0x04, 0x17
        /*001a*/ 	.short	(.L_229 - .L_228)
.L_228:
        /*001c*/ 	.word	0x00000000
        /*0020*/ 	.short	0x0004
        /*0022*/ 	.short	0x001c
        /*0024*/ 	.byte	0x00, 0xf0, 0x11, 0x00


	//----- nvinfo : EIATTR_KPARAM_INFO
	.align		4
.L_229:
        /*0028*/ 	.byte	0x04, 0x17
        /*002a*/ 	.short	(.L_231 - .L_230)
.L_230:
        /*002c*/ 	.word	0x00000000
        /*0030*/ 	.short	0x0003
        /*0032*/ 	.short	0x0018
        /*0034*/ 	.byte	0x00, 0xf0, 0x11, 0x00


	//----- nvinfo : EIATTR_KPARAM_INFO
	.align		4
.L_231:
        /*0038*/ 	.byte	0x04, 0x17
        /*003a*/ 	.short	(.L_233 - .L_232)
.L_232:
        /*003c*/ 	.word	0x00000000
        /*0040*/ 	.short	0x0002
        /*0042*/ 	.short	0x0010
        /*0044*/ 	.byte	0x00, 0xf5, 0x21, 0x00


	//----- nvinfo : EIATTR_KPARAM_INFO
	.align		4
.L_233:
        /*0048*/ 	.byte	0x04, 0x17
        /*004a*/ 	.short	(.L_235 - .L_234)
.L_234:
        /*004c*/ 	.word	0x00000000
        /*0050*/ 	.short	0x0001
        /*0052*/ 	.short	0x0008
        /*0054*/ 	.byte	0x00, 0xf5, 0x21, 0x00


	//----- nvinfo : EIATTR_KPARAM_INFO
	.align		4
.L_235:
        /*0058*/ 	.byte	0x04, 0x17
        /*005a*/ 	.short	(.L_237 - .L_236)
.L_236:
        /*005c*/ 	.word	0x00000000
        /*0060*/ 	.short	0x0000
        /*0062*/ 	.short	0x0000
        /*0064*/ 	.byte	0x00, 0xf5, 0x21, 0x00


	//----- nvinfo : EIATTR_SPARSE_MMA_MASK
	.align		4
.L_237:
        /*0068*/ 	.byte	0x03, 0x50
        /*006a*/ 	.short	0x0000


	//----- nvinfo : EIATTR_MAXREG_COUNT
	.align		4
        /*006c*/ 	.byte	0x03, 0x1b
        /*006e*/ 	.short	0x00ff


	//----- nvinfo : EIATTR_NUM_BARRIERS
	.align		4
        /*0070*/ 	.byte	0x02, 0x4c
        /*0072*/ 	.byte	0x01
	.zero		1


	//----- nvinfo : EIATTR_MERCURY_ISA_VERSION
	.align		4
        /*0074*/ 	.byte	0x03, 0x5f
        /*0076*/ 	.short	0x0101


	//----- nvinfo : EIATTR_VRC_CTA_INIT_COUNT
	.align		4
        /*0078*/ 	.byte	0x02, 0x4a
	.zero		1
	.zero		1


	//----- nvinfo : EIATTR_EXIT_INSTR_OFFSETS
	.align		4
        /*007c*/ 	.byte	0x04, 0x1c
        /*007e*/ 	.short	(.L_239 - .L_238)


	//   ....[0]....
.L_238:
        /*0080*/ 	.word	0x000005e0


	//   ....[1]....
        /*0084*/ 	.word	0x00000630


	//----- nvinfo : EIATTR_CBANK_PARAM_SIZE
	.align		4
.L_239:
        /*0088*/ 	.byte	0x03, 0x19
        /*008a*/ 	.short	0x0024


	//----- nvinfo : EIATTR_PARAM_CBANK
	.align		4
        /*008c*/ 	.byte	0x04, 0x0a
        /*008e*/ 	.short	(.L_241 - .L_240)
	.align		4
.L_240:
        /*0090*/ 	.word	index@(.nv.constant0.matmul_tiled)
        /*0094*/ 	.short	0x0380
        /*0096*/ 	.short	0x0024


	//----- nvinfo : EIATTR_SW_WAR
	.align		4
.L_241:
        /*0098*/ 	.byte	0x04, 0x36
        /*009a*/ 	.short	(.L_243 - .L_242)
.L_242:
        /*009c*/ 	.word	0x00000008
.L_243:


//--------------------- .nv.callgraph             --------------------------
	.section	.nv.callgraph,"",@"SHT_CUDA_CALLGRAPH"
	.align	4
	.sectionentsize	8
	.align		4
        /*0000*/ 	.word	0x00000000
	.align		4
        /*0004*/ 	.word	0xffffffff
	.align		4
        /*0008*/ 	.word	0x00000000
	.align		4
        /*000c*/ 	.word	0xfffffffe
	.align		4
        /*0010*/ 	.word	0x00000000
	.align		4
        /*0014*/ 	.word	0xfffffffd
	.align		4
        /*0018*/ 	.word	0x00000000
	.align		4
        /*001c*/ 	.word	0xfffffffc


//--------------------- .text.sum_reduction       --------------------------
	.section	.text.sum_reduction,"ax",@progbits
	.align	128
        .global         sum_reduction
        .type           sum_reduction,@function
        .size           sum_reduction,(.L_x_36 - sum_reduction)
        .other          sum_reduction,@"STO_CUDA_ENTRY STV_DEFAULT"
sum_reduction:
.text.sum_reduction:
[----:B------:R-:W-:Y:S01]  /*0000*/  LDC R1, c[0x0][0x37c] ;  /* 0x0000df00ff017b82 */ /* 0x000fe20000000800 */
[----:B------:R-:W0:Y:S01]  /*0010*/  S2R R8, SR_TID.X ;  /* 0x0000000000087919 */ /* 0x000e220000002100 */
[----:B------:R-:W1:Y:S01]  /*0020*/  LDCU UR4, c[0x0][0x360] ;  /* 0x00006c00ff0477ac */ /* 0x000e620008000800 */
[----:B------:R-:W-:Y:S01]  /*0030*/  BSSY.RECONVERGENT B0, `(.L_x_0) ;  /* 0x0000013000007945 */ /* 0x000fe20003800200 */
[----:B------:R-:W-:Y:S01]  /*0040*/  IMAD.MOV.U32 R7, RZ, RZ, RZ ;  /* 0x000000ffff077224 */ /* 0x000fe200078e00ff */
[----:B------:R-:W0:Y:S01]  /*0050*/  S2R R9, SR_CTAID.X ;  /* 0x0000000000097919 */ /* 0x000e220000002500 */
[----:B------:R-:W2:Y:S01]  /*0060*/  LDCU UR5, c[0x0][0x390] ;  /* 0x00007200ff0577ac */ /* 0x000ea20008000800 */
[----:B------:R-:W3:Y:S01]  /*0070*/  LDCU.64 UR6, c[0x0][0x358] ;  /* 0x00006b00ff0677ac */ /* 0x000ee20008000a00 */
[----:B-1----:R-:W-:Y:S02]  /*0080*/  IMAD.U32 R6, RZ, RZ, UR4 ;  /* 0x00000004ff067e24 */ /* 0x002fe4000f8e00ff */
[----:B0-----:R-:W-:-:S05]  /*0090*/  IMAD R0, R9, UR4, R8 ;  /* 0x0000000409007c24 */ /* 0x001fca000f8e0208 */
[----:B--2---:R-:W-:-:S13]  /*00a0*/  ISETP.GE.AND P0, PT, R0, UR5, PT ;  /* 0x0000000500007c0c */ /* 0x004fda000bf06270 */
[----:B---3--:R-:W-:Y:S05]  /*00b0*/  @P0 BRA `(.L_x_1) ;  /* 0x0000000000280947 */ /* 0x008fea0003800000 */
[----:B------:R-:W0:Y:S01]  /*00c0*/  LDC.64 R4, c[0x0][0x380] ;  /* 0x0000e000ff047b82 */ /* 0x000e220000000a00 */
[----:B------:R-:W1:Y:S01]  /*00d0*/  LDCU UR4, c[0x0][0x370] ;  /* 0x00006e00ff0477ac */ /* 0x000e620008000800 */
[----:B------:R-:W-:Y:S02]  /*00e0*/  HFMA2 R7, -RZ, RZ, 0, 0 ;  /* 0x00000000ff077431 */ /* 0x000fe400000001ff */
[----:B-1----:R-:W-:-:S07]  /*00f0*/  IMAD R11, R6, UR4, RZ ;  /* 0x00000004060b7c24 */ /* 0x002fce000f8e02ff */
.L_x_2:
[----:B0-----:R-:W-:-:S06]  /*0100*/  IMAD.WIDE R2, R0, 0x4, R4 ;  /* 0x0000000400027825 */ /* 0x001fcc00078e0204 */
[----:B------:R-:W2:Y:S01]  /*0110*/  LDG.E R2, desc[UR6][R2.64] ;  /* 0x0000000602027981 */ /* 0x000ea2000c1e1900 */
[----:B------:R-:W-:-:S05]  /*0120*/  IMAD.IADD R0, R11, 0x1, R0 ;  /* 0x000000010b007824 */ /* 0x000fca00078e0200 */
[----:B------:R-:W-:Y:S01]  /*0130*/  ISETP.GE.AND P0, PT, R0, UR5, PT ;  /* 0x0000000500007c0c */ /* 0x000fe2000bf06270 */
[----:B--2---:R-:W-:-:S12]  /*0140*/  FADD R7, R2, R7 ;  /* 0x0000000702077221 */ /* 0x004fd80000000000 */
[----:B------:R-:W-:Y:S05]  /*0150*/  @!P0 BRA `(.L_x_2) ;  /* 0xfffffffc00e88947 */ /* 0x000fea000383ffff */
.L_x_1:
[----:B------:R-:W-:Y:S05]  /*0160*/  BSYNC.RECONVERGENT B0 ;  /* 0x0000000000007941 */ /* 0x000fea0003800200 */
.L_x_0:
[----:B------:R-:W0:Y:S01]  /*0170*/  S2UR UR5, SR_CgaCtaId ;  /* 0x00000000000579c3 */ /* 0x000e220000008800 */
[----:B------:R-:W-:Y:S01]  /*0180*/  UMOV UR4, 0x400 ;  /* 0x0000040000047882 */ /* 0x000fe20000000000 */
[----:B------:R-:W-:Y:S02]  /*0190*/  ISETP.GE.U32.AND P1, PT, R6, 0x2, PT ;  /* 0x000000020600780c */ /* 0x000fe40003f26070 */
[----:B------:R-:W-:Y:S01]  /*01a0*/  ISETP.NE.AND P0, PT, R8, RZ, PT ;  /* 0x000000ff0800720c */ /* 0x000fe20003f05270 */
[----:B0-----:R-:W-:-:S06]  /*01b0*/  ULEA UR4, UR5, UR4, 0x18 ;  /* 0x0000000405047291 */ /* 0x001fcc000f8ec0ff */
[----:B------:R-:W-:-:S05]  /*01c0*/  LEA R0, R8, UR4, 0x2 ;  /* 0x0000000408007c11 */ /* 0x000fca000f8e10ff */
[----:B------:R0:W-:Y:S01]  /*01d0*/  STS [R0], R7 ;  /* 0x0000000700007388 */ /* 0x0001e20000000800 */
[----:B------:R-:W-:Y:S06]  /*01e0*/  BAR.SYNC.DEFER_BLOCKING 0x0 ;  /* 0x0000000000007b1d */ /* 0x000fec0000010000 */
[----:B------:R-:W-:Y:S05]  /*01f0*/  @!P1 BRA `(.L_x_3) ;  /* 0x00000000002c9947 */ /* 0x000fea0003800000 */
.L_x_4:
[----:B------:R-:W-:-:S04]  /*0200*/  SHF.R.U32.HI R5, RZ, 0x1, R6 ;  /* 0x00000001ff057819 */ /* 0x000fc80000011606 */
[----:B------:R-:W-:-:S13]  /*0210*/  ISETP.GE.U32.AND P1, PT, R8, R5, PT ;  /* 0x000000050800720c */ /* 0x000fda0003f26070 */
[----:B------:R-:W-:Y:S01]  /*0220*/  @!P1 LEA R2, R5, R0, 0x2 ;  /* 0x0000000005029211 */ /* 0x000fe200078e10ff */
[----:B------:R-:W-:Y:S05]  /*0230*/  @!P1 LDS R3, [R0] ;  /* 0x0000000000039984 */ /* 0x000fea0000000800 */
[----:B------:R-:W1:Y:S02]  /*0240*/  @!P1 LDS R2, [R2] ;  /* 0x0000000002029984 */ /* 0x000e640000000800 */
[----:B-1----:R-:W-:-:S05]  /*0250*/  @!P1 FADD R3, R2, R3 ;  /* 0x0000000302039221 */ /* 0x002fca0000000000 */
[----:B------:R1:W-:Y:S01]  /*0260*/  @!P1 STS [R0], R3 ;  /* 0x0000000300009388 */ /* 0x0003e20000000800 */
[----:B------:R-:W-:Y:S01]  /*0270*/  BAR.SYNC.DEFER_BLOCKING 0x0 ;  /* 0x0000000000007b1d */ /* 0x000fe20000010000 */
[----:B------:R-:W-:Y:S01]  /*0280*/  ISETP.GT.U32.AND P1, PT, R6, 0x3, PT ;  /* 0x000000030600780c */ /* 0x000fe20003f24070 */
[----:B------:R-:W-:-:S12]  /*0290*/  IMAD.MOV.U32 R6, RZ, RZ, R5 ;  /* 0x000000ffff067224 */ /* 0x000fd800078e0005 */
[----:B-1----:R-:W-:Y:S05]  /*02a0*/  @P1 BRA `(.L_x_4) ;  /* 0xfffffffc00d41947 */ /* 0x002fea000383ffff */
.L_x_3:
[----:B------:R-:W-:Y:S05]  /*02b0*/  @P0 EXIT ;  /* 0x000000000000094d */ /* 0x000fea0003800000 */
[----:B------:R-:W1:Y:S01]  /*02c0*/  S2UR UR5, SR_CgaCtaId ;  /* 0x00000000000579c3 */ /* 0x000e620000008800 */
[----:B------:R-:W-:-:S07]  /*02d0*/  UMOV UR4, 0x400 ;  /* 0x0000040000047882 */ /* 0x000fce0000000000 */
[----:B------:R-:W2:Y:S01]  /*02e0*/  LDC.64 R2, c[0x0][0x388] ;  /* 0x0000e200ff027b82 */ /* 0x000ea20000000a00 */
[----:B-1----:R-:W-:Y:S01]  /*02f0*/  ULEA UR4, UR5, UR4, 0x18 ;  /* 0x0000000405047291 */ /* 0x002fe2000f8ec0ff */
[----:B--2---:R-:W-:-:S08]  /*0300*/  IMAD.WIDE.U32 R2, R9, 0x4, R2 ;  /* 0x0000000409027825 */ /* 0x004fd000078e0002 */
[----:B------:R-:W1:Y:S04]  /*0310*/  LDS R5, [UR4] ;  /* 0x00000004ff057984 */ /* 0x000e680008000800 */
[----:B-1----:R-:W-:Y:S01]  /*0320*/  STG.E desc[UR6][R2.64], R5 ;  /* 0x0000000502007986 */ /* 0x002fe2000c101906 */
[----:B------:R-:W-:Y:S05]  /*0330*/  EXIT ;  /* 0x000000000000794d */ /* 0x000fea0003800000 */
.L_x_5:
[----:B------:R-:W-:-:S00]  /*0340*/  BRA `(.L_x_5) ;  /* 0xfffffffc00fc7947 */ /* 0x000fc0000383ffff */
[----:B------:R-:W-:-:S00]  /*0350*/  NOP ;  /* 0x0000000000007918 */ /* 0x000fc00000000000 */
        /* <DEDUP_REMOVED lines=10> */
.L_x_36:


//--------------------- .text.cost_kernel         --------------------------
	.section	.text.cost_kernel,"ax",@progbits
	.align	128
        .global         cost_kernel
        .type           cost_kernel,@function
        .size           cost_kernel,(.L_x_37 - cost_kernel)
        .other          cost_kernel,@"STO_CUDA_ENTRY STV_DEFAULT"
cost_kernel:
.text.cost_kernel:
[----:B------:R-:W-:Y:S01]  /*0000*/  LDC R1, c[0x0][0x37c] ;  /* 0x0000df00ff017b82 */ /* 0x000fe20000000800 */
[----:B------:R-:W0:Y:S07]  /*0010*/  S2R R0, SR_TID.X ;  /* 0x0000000000007919 */ /* 0x000e2e0000002100 */
[----:B------:R-:W0:Y:S01]  /*0020*/  S2UR UR4, SR_CTAID.X ;  /* 0x00000000000479c3 */ /* 0x000e220000002500 */
[----:B------:R-:W1:Y:S07]  /*0030*/  LDCU UR5, c[0x0][0x3a0] ;  /* 0x00007400ff0577ac */ /* 0x000e6e0008000800 */
[----:B------:R-:W0:Y:S02]  /*0040*/  LDC R11, c[0x0][0x360] ;  /* 0x0000d800ff0b7b82 */ /* 0x000e240000000800 */
[----:B0-----:R-:W-:-:S05]  /*0050*/  IMAD R11, R11, UR4, R0 ;  /* 0x000000040b0b7c24 */ /* 0x001fca000f8e0200 */
[----:B-1----:R-:W-:-:S13]  /*0060*/  ISETP.GE.AND P0, PT, R11, UR5, PT ;  /* 0x000000050b007c0c */ /* 0x002fda000bf06270 */
[----:B------:R-:W-:Y:S05]  /*0070*/  @P0 EXIT ;  /* 0x000000000000094d */ /* 0x000fea0003800000 */
[----:B------:R-:W0:Y:S01]  /*0080*/  LDC.64 R2, c[0x0][0x380] ;  /* 0x0000e000ff027b82 */ /* 0x000e220000000a00 */
[----:B------:R-:W1:Y:S07]  /*0090*/  LDCU.64 UR4, c[0x0][0x358] ;  /* 0x00006b00ff0477ac */ /* 0x000e6e0008000a00 */
[----:B------:R-:W2:Y:S08]  /*00a0*/  LDC.64 R6, c[0x0][0x390] ;  /* 0x0000e400ff067b82 */ /* 0x000eb00000000a00 */
[----:B------:R-:W3:Y:S01]  /*00b0*/  LDC.64 R4, c[0x0][0x388] ;  /* 0x0000e200ff047b82 */ /* 0x000ee20000000a00 */
[----:B0-----:R-:W-:-:S07]  /*00c0*/  IMAD.WIDE R2, R11, 0x4, R2 ;  /* 0x000000040b027825 */ /* 0x001fce00078e0202 */
[----:B------:R-:W0:Y:S01]  /*00d0*/  LDC.64 R8, c[0x0][0x398] ;  /* 0x0000e600ff087b82 */ /* 0x000e220000000a00 */
[----:B-1----:R-:W4:Y:S01]  /*00e0*/  LDG.E R2, desc[UR4][R2.64] ;  /* 0x0000000402027981 */ /* 0x002f22000c1e1900 */
[----:B--2---:R-:W-:-:S06]  /*00f0*/  IMAD.WIDE R6, R11, 0x4, R6 ;  /* 0x000000040b067825 */ /* 0x004fcc00078e0206 */
[----:B------:R-:W2:Y:S01]  /*0100*/  LDG.E R7, desc[UR4][R6.64] ;  /* 0x0000000406077981 */ /* 0x000ea2000c1e1900 */
[----:B---3--:R-:W-:-:S06]  /*0110*/  IMAD.WIDE R4, R11, 0x4, R4 ;  /* 0x000000040b047825 */ /* 0x008fcc00078e0204 */
[----:B------:R-:W3:Y:S01]  /*0120*/  LDG.E R5, desc[UR4][R4.64] ;  /* 0x0000000404057981 */ /* 0x000ee2000c1e1900 */
[----:B0-----:R-:W-:-:S04]  /*0130*/  IMAD.WIDE R8, R11, 0x4, R8 ;  /* 0x000000040b087825 */ /* 0x001fc800078e0208 */
[----:B----4-:R-:W-:-:S04]  /*0140*/  FADD R0, -R2, 1 ;  /* 0x3f80000002007421 */ /* 0x010fc80000000100 */
[----:B--2---:R-:W-:-:S04]  /*0150*/  FMUL R13, R0, R7 ;  /* 0x00000007000d7220 */ /* 0x004fc80000400000 */
[----:B---3--:R-:W-:-:S04]  /*0160*/  FFMA R13, R2, R5, R13 ;  /* 0x00000005020d7223 */ /* 0x008fc8000000000d */
[----:B------:R-:W-:-:S05]  /*0170*/  FADD R13, -R13, -RZ ;  /* 0x800000ff0d0d7221 */ /* 0x000fca0000000100 */
[----:B------:R-:W-:Y:S01]  /*0180*/  STG.E desc[UR4][R8.64], R13 ;  /* 0x0000000d08007986 */ /* 0x000fe2000c101904 */
[----:B------:R-:W-:Y:S05]  /*0190*/  EXIT ;  /* 0x000000000000794d */ /* 0x000fea0003800000 */
.L_x_6:
        /* <DEDUP_REMOVED lines=14> */
.L_x_37:


//--------------------- .text.elementwise_log     --------------------------
	.section	.text.elementwise_log,"ax",@progbits
	.align	128
        .global         elementwise_log
        .type           elementwise_log,@function
        .size           elementwise_log,(.L_x_38 - elementwise_log)
        .other          elementwise_log,@"STO_CUDA_ENTRY STV_DEFAULT"
elementwise_log:
.text.elementwise_log:
        /* <DEDUP_REMOVED lines=9> */
[----:B------:R-:W1:Y:S01]  /*0090*/  LDCU.64 UR4, c[0x0][0x358] ;  /* 0x00006b00ff0477ac */ /* 0x000e620008000a00 */
[----:B0-----:R-:W-:-:S05]  /*00a0*/  IMAD.WIDE R2, R5, 0x4, R2 ;  /* 0x0000000405027825 */ /* 0x001fca00078e0202 */
[----:B-1----:R-:W2:Y:S01]  /*00b0*/  LDG.E R0, desc[UR4][R2.64] ;  /* 0x0000000402007981 */ /* 0x002ea2000c1e1900 */
[----:B------:R-:W-:Y:S02]  /*00c0*/  HFMA2 R7, -RZ, RZ, 1.5048828125, 33.21875 ;  /* 0x3e055027ff077431 */ /* 0x000fe400000001ff */
[----:B--2---:R-:W-:-:S05]  /*00d0*/  FADD R0, R0, 9.9999997171806853657e-10 ;  /* 0x3089705f00007421 */ /* 0x004fca0000000000 */
[----:B------:R-:W-:-:S13]  /*00e0*/  FSETP.GEU.AND P0, PT, R0, 1.175494350822287508e-38, PT ;  /* 0x008000000000780b */ /* 0x000fda0003f0e000 */
[----:B------:R-:W-:-:S05]  /*00f0*/  @!P0 FMUL R0, R0, 8388608 ;  /* 0x4b00000000008820 */ /* 0x000fca0000400000 */
[----:B------:R-:W-:-:S04]  /*0100*/  IADD3 R4, PT, PT, R0, -0x3f2aaaab, RZ ;  /* 0xc0d5555500047810 */ /* 0x000fc80007ffe0ff */
[----:B------:R-:W-:-:S04]  /*0110*/  LOP3.LUT R5, R4, 0xff800000, RZ, 0xc0, !PT ;  /* 0xff80000004057812 */ /* 0x000fc800078ec0ff */
[-C--:B------:R-:W-:Y:S02]  /*0120*/  IADD3 R4, PT, PT, R0, -R5.reuse, RZ ;  /* 0x8000000500047210 */ /* 0x080fe40007ffe0ff */
[----:B------:R-:W-:-:S03]  /*0130*/  I2FP.F32.S32 R5, R5 ;  /* 0x0000000500057245 */ /* 0x000fc60000201400 */
[----:B------:R-:W-:Y:S01]  /*0140*/  FADD R6, R4, -1 ;  /* 0xbf80000004067421 */ /* 0x000fe20000000000 */
[----:B------:R-:W-:Y:S02]  /*0150*/  FSEL R4, RZ, -23, P0 ;  /* 0xc1b80000ff047808 */ /* 0x000fe40000000000 */
[----:B------:R-:W-:Y:S01]  /*0160*/  ISETP.GT.U32.AND P0, PT, R0, 0x7f7fffff, PT ;  /* 0x7f7fffff0000780c */ /* 0x000fe20003f04070 */
[C---:B------:R-:W-:Y:S02]  /*0170*/  FFMA R7, R6.reuse, -R7, 0.14084610342979431152 ;  /* 0x3e1039f606077423 */ /* 0x040fe40000000807 */
[----:B------:R-:W-:Y:S01]  /*0180*/  FFMA R4, R5, 1.1920928955078125e-07, R4 ;  /* 0x3400000005047823 */ /* 0x000fe20000000004 */
[----:B------:R-:W-:Y:S01]  /*0190*/  MOV R5, 0x7f800000 ;  /* 0x7f80000000057802 */ /* 0x000fe20000000f00 */
[----:B------:R-:W-:-:S04]  /*01a0*/  FFMA R7, R6, R7, -0.12148627638816833496 ;  /* 0xbdf8cdcc06077423 */ /* 0x000fc80000000007 */
[----:B------:R-:W-:-:S04]  /*01b0*/  FFMA R7, R6, R7, 0.13980610668659210205 ;  /* 0x3e0f295506077423 */ /* 0x000fc80000000007 */
[----:B------:R-:W-:-:S04]  /*01c0*/  FFMA R7, R6, R7, -0.16684235632419586182 ;  /* 0xbe2ad8b906077423 */ /* 0x000fc80000000007 */
[----:B------:R-:W-:-:S04]  /*01d0*/  FFMA R7, R6, R7, 0.20012299716472625732 ;  /* 0x3e4ced0b06077423 */ /* 0x000fc80000000007 */
[----:B------:R-:W-:-:S04]  /*01e0*/  FFMA R7, R6, R7, -0.24999669194221496582 ;  /* 0xbe7fff2206077423 */ /* 0x000fc80000000007 */
[----:B------:R-:W-:-:S04]  /*01f0*/  FFMA R7, R6, R7, 0.33333182334899902344 ;  /* 0x3eaaaa7806077423 */ /* 0x000fc80000000007 */
[----:B------:R-:W-:-:S04]  /*0200*/  FFMA R7, R6, R7, -0.5 ;  /* 0xbf00000006077423 */ /* 0x000fc80000000007 */
[----:B------:R-:W-:-:S04]  /*0210*/  FMUL R7, R6, R7 ;  /* 0x0000000706077220 */ /* 0x000fc80000400000 */
[----:B------:R-:W-:-:S04]  /*0220*/  FFMA R7, R6, R7, R6 ;  /* 0x0000000706077223 */ /* 0x000fc80000000006 */
[----:B------:R-:W-:Y:S01]  /*0230*/  FFMA R4, R4, 0.69314718246459960938, R7 ;  /* 0x3f31721804047823 */ /* 0x000fe20000000007 */
[C---:B------:R-:W-:Y:S01]  /*0240*/  @P0 FFMA R4, R0.reuse, R5, +INF ;  /* 0x7f80000000040423 */ /* 0x040fe20000000005 */
[----:B------:R-:W-:-:S04]  /*0250*/  FSETP.NEU.AND P0, PT, R0, RZ, PT ;  /* 0x000000ff0000720b */ /* 0x000fc80003f0d000 */
[----:B------:R-:W-:-:S05]  /*0260*/  FSEL R5, R4, -INF , P0 ;  /* 0xff80000004057808 */ /* 0x000fca0000000000 */
[----:B------:R-:W-:Y:S01]  /*0270*/  STG.E desc[UR4][R2.64], R5 ;  /* 0x0000000502007986 */ /* 0x000fe2000c101904 */
[----:B------:R-:W-:Y:S05]  /*0280*/  EXIT ;  /* 0x000000000000794d */ /* 0x000fea0003800000 */
.L_x_7:
        /* <DEDUP_REMOVED lines=15> */
.L_x_38:


//--------------------- .text.dot_product         --------------------------
	.section	.text.dot_product,"ax",@progbits
	.align	128
        .global         dot_product
        .type           dot_product,@function
        .size           dot_product,(.L_x_39 - dot_product)
        .other          dot_product,@"STO_CUDA_ENTRY STV_DEFAULT"
dot_product:
.text.dot_product:
        /* <DEDUP_REMOVED lines=14> */
[----:B------:R-:W-:-:S06]  /*00e0*/  HFMA2 R11, -RZ, RZ, 0, 0 ;  /* 0x00000000ff0b7431 */ /* 0x000fcc00000001ff */
[----:B------:R-:W2:Y:S01]  /*00f0*/  LDC.64 R8, c[0x0][0x388] ;  /* 0x0000e200ff087b82 */ /* 0x000ea20000000a00 */
[----:B-1----:R-:W-:-:S07]  /*0100*/  IMAD R15, R10, UR4, RZ ;  /* 0x000000040a0f7c24 */ /* 0x002fce000f8e02ff */
.L_x_10:
[----:B0-----:R-:W-:-:S04]  /*0110*/  IMAD.WIDE R2, R0, 0x4, R6 ;  /* 0x0000000400027825 */ /* 0x001fc800078e0206 */
[----:B--2---:R-:W-:Y:S02]  /*0120*/  IMAD.WIDE R4, R0, 0x4, R8 ;  /* 0x0000000400047825 */ /* 0x004fe400078e0208 */
[----:B------:R-:W2:Y:S04]  /*0130*/  LDG.E R2, desc[UR6][R2.64] ;  /* 0x0000000602027981 */ /* 0x000ea8000c1e1900 */
[----:B------:R-:W2:Y:S01]  /*0140*/  LDG.E R4, desc[UR6][R4.64] ;  /* 0x0000000604047981 */ /* 0x000ea2000c1e1900 */
[----:B------:R-:W-:-:S05]  /*0150*/  IMAD.IADD R0, R15, 0x1, R0 ;  /* 0x000000010f007824 */ /* 0x000fca00078e0200 */
[----:B------:R-:W-:Y:S01]  /*0160*/  ISETP.GE.AND P0, PT, R0, UR5, PT ;  /* 0x0000000500007c0c */ /* 0x000fe2000bf06270 */
[----:B--2---:R-:W-:-:S12]  /*0170*/  FFMA R11, R2, R4, R11 ;  /* 0x00000004020b7223 */ /* 0x004fd8000000000b */
[----:B------:R-:W-:Y:S05]  /*0180*/  @!P0 BRA `(.L_x_10) ;  /* 0xfffffffc00e08947 */ /* 0x000fea000383ffff */
.L_x_9:
[----:B------:R-:W-:Y:S05]  /*0190*/  BSYNC.RECONVERGENT B0 ;  /* 0x0000000000007941 */ /* 0x000fea0003800200 */
.L_x_8:
        /* <DEDUP_REMOVED lines=9> */
.L_x_12:
        /* <DEDUP_REMOVED lines=8> */
[----:B------:R-:W-:Y:S02]  /*02b0*/  ISETP.GT.U32.AND P1, PT, R10, 0x3, PT ;  /* 0x000000030a00780c */ /* 0x000fe40003f24070 */
[----:B------:R-:W-:-:S11]  /*02c0*/  MOV R10, R5 ;  /* 0x00000005000a7202 */ /* 0x000fd60000000f00 */
[----:B-1----:R-:W-:Y:S05]  /*02d0*/  @P1 BRA `(.L_x_12) ;  /* 0xfffffffc00d41947 */ /* 0x002fea000383ffff */
.L_x_11:
        /* <DEDUP_REMOVED lines=9> */
.L_x_13:
        /* <DEDUP_REMOVED lines=9> */
.L_x_39:


//--------------------- .text.proximal_update_l1  --------------------------
	.section	.text.proximal_update_l1,"ax",@progbits
	.align	128
        .global         proximal_update_l1
        .type           proximal_update_l1,@function
        .size           proximal_update_l1,(.L_x_40 - proximal_update_l1)
        .other          proximal_update_l1,@"STO_CUDA_ENTRY STV_DEFAULT"
proximal_update_l1:
.text.proximal_update_l1:
        /* <DEDUP_REMOVED lines=10> */
[----:B------:R-:W2:Y:S01]  /*00a0*/  LDCU UR6, c[0x0][0x388] ;  /* 0x00007100ff0677ac */ /* 0x000ea20008000800 */
[----:B0-----:R-:W-:-:S05]  /*00b0*/  IMAD.WIDE R2, R5, 0x4, R2 ;  /* 0x0000000405027825 */ /* 0x001fca00078e0202 */
[----:B-1----:R-:W2:Y:S02]  /*00c0*/  LDG.E R0, desc[UR4][R2.64] ;  /* 0x0000000402007981 */ /* 0x002ea4000c1e1900 */
[----:B--2---:R-:W-:-:S13]  /*00d0*/  FSETP.GT.AND P0, PT, R0, UR6, PT ;  /* 0x0000000600007c0b */ /* 0x004fda000bf04000 */
[----:B------:R-:W-:-:S05]  /*00e0*/  @P0 FADD R5, R0, -UR6 ;  /* 0x8000000600050e21 */ /* 0x000fca0008000000 */
[----:B------:R0:W-:Y:S01]  /*00f0*/  @P0 STG.E desc[UR4][R2.64], R5 ;  /* 0x0000000502000986 */ /* 0x0001e2000c101904 */
[----:B------:R-:W-:Y:S05]  /*0100*/  @P0 EXIT ;  /* 0x000000000000094d */ /* 0x000fea0003800000 */
[----:B------:R-:W-:-:S13]  /*0110*/  FSETP.GEU.AND P0, PT, R0, -UR6, PT ;  /* 0x8000000600007c0b */ /* 0x000fda000bf0e000 */
[----:B0-----:R-:W-:-:S05]  /*0120*/  @!P0 FADD R5, R0, UR6 ;  /* 0x0000000600058e21 */ /* 0x001fca0008000000 */
[----:B------:R0:W-:Y:S01]  /*0130*/  @!P0 STG.E desc[UR4][R2.64], R5 ;  /* 0x0000000502008986 */ /* 0x0001e2000c101904 */
[----:B------:R-:W-:Y:S05]  /*0140*/  @!P0 EXIT ;  /* 0x000000000000894d */ /* 0x000fea0003800000 */
[----:B------:R-:W-:Y:S01]  /*0150*/  STG.E desc[UR4][R2.64], RZ ;  /* 0x000000ff02007986 */ /* 0x000fe2000c101904 */
[----:B------:R-:W-:Y:S05]  /*0160*/  EXIT ;  /* 0x000000000000794d */ /* 0x000fea0003800000 */
.L_x_14:
        /* <DEDUP_REMOVED lines=9> */
.L_x_40:


//--------------------- .text.sum_of_squares_reduction --------------------------
	.section	.text.sum_of_squares_reduction,"ax",@progbits
	.align	128
        .global         sum_of_squares_reduction
        .type           sum_of_squares_reduction,@function
        .size           sum_of_squares_reduction,(.L_x_41 - sum_of_squares_reduction)
        .other          sum_of_squares_reduction,@"STO_CUDA_ENTRY STV_DEFAULT"
sum_of_squares_reduction:
.text.sum_of_squares_reduction:
        /* <DEDUP_REMOVED lines=16> */
.L_x_17:
[----:B0-----:R-:W-:-:S06]  /*0100*/  IMAD.WIDE R2, R0, 0x4, R4 ;  /* 0x0000000400027825 */ /* 0x001fcc00078e0204 */
[----:B------:R-:W2:Y:S01]  /*0110*/  LDG.E R2, desc[UR6][R2.64] ;  /* 0x0000000602027981 */ /* 0x000ea2000c1e1900 */
[----:B------:R-:W-:-:S05]  /*0120*/  IMAD.IADD R0, R11, 0x1, R0 ;  /* 0x000000010b007824 */ /* 0x000fca00078e0200 */
[----:B------:R-:W-:Y:S01]  /*0130*/  ISETP.GE.AND P0, PT, R0, UR5, PT ;  /* 0x0000000500007c0c */ /* 0x000fe2000bf06270 */
[----:B--2---:R-:W-:-:S12]  /*0140*/  FFMA R7, R2, R2, R7 ;  /* 0x0000000202077223 */ /* 0x004fd80000000007 */
[----:B------:R-:W-:Y:S05]  /*0150*/  @!P0 BRA `(.L_x_17) ;  /* 0xfffffffc00e88947 */ /* 0x000fea000383ffff */
.L_x_16:
[----:B------:R-:W-:Y:S05]  /*0160*/  BSYNC.RECONVERGENT B0 ;  /* 0x0000000000007941 */ /* 0x000fea0003800200 */
.L_x_15:
        /* <DEDUP_REMOVED lines=9> */
.L_x_19:
        /* <DEDUP_REMOVED lines=11> */
.L_x_18:
        /* <DEDUP_REMOVED lines=9> */
.L_x_20:
        /* <DEDUP_REMOVED lines=12> */
.L_x_41:


//--------------------- .text.axpy                --------------------------
	.section	.text.axpy,"ax",@progbits
	.align	128
        .global         axpy
        .type           axpy,@function
        .size           axpy,(.L_x_42 - axpy)
        .other          axpy,@"STO_CUDA_ENTRY STV_DEFAULT"
axpy:
.text.axpy:
        /* <DEDUP_REMOVED lines=10> */
[----:B------:R-:W2:Y:S06]  /*00a0*/  LDCU UR6, c[0x0][0x380] ;  /* 0x00007000ff0677ac */ /* 0x000eac0008000800 */
[----:B------:R-:W3:Y:S01]  /*00b0*/  LDC.64 R4, c[0x0][0x390] ;  /* 0x0000e400ff047b82 */ /* 0x000ee20000000a00 */
[----:B0-----:R-:W-:-:S06]  /*00c0*/  IMAD.WIDE R2, R7, 0x4, R2 ;  /* 0x0000000407027825 */ /* 0x001fcc00078e0202 */
[----:B-1----:R-:W2:Y:S01]  /*00d0*/  LDG.E R2, desc[UR4][R2.64] ;  /* 0x0000000402027981 */ /* 0x002ea2000c1e1900 */
[----:B---3--:R-:W-:-:S05]  /*00e0*/  IMAD.WIDE R4, R7, 0x4, R4 ;  /* 0x0000000407047825 */ /* 0x008fca00078e0204 */
[----:B------:R-:W2:Y:S02]  /*00f0*/  LDG.E R7, desc[UR4][R4.64] ;  /* 0x0000000404077981 */ /* 0x000ea4000c1e1900 */
[----:B--2---:R-:W-:-:S05]  /*0100*/  FFMA R7, R2, UR6, R7 ;  /* 0x0000000602077c23 */ /* 0x004fca0008000007 */
[----:B------:R-:W-:Y:S01]  /*0110*/  STG.E desc[UR4][R4.64], R7 ;  /* 0x0000000704007986 */ /* 0x000fe2000c101904 */
[----:B------:R-:W-:Y:S05]  /*0120*/  EXIT ;  /* 0x000000000000794d */ /* 0x000fea0003800000 */
.L_x_21:
        /* <DEDUP_REMOVED lines=13> */
.L_x_42:


//--------------------- .text.elementwise_sub     --------------------------
	.section	.text.elementwise_sub,"ax",@progbits
	.align	128
        .global         elementwise_sub
        .type           elementwise_sub,@function
        .size           elementwise_sub,(.L_x_43 - elementwise_sub)
        .other          elementwise_sub,@"STO_CUDA_ENTRY STV_DEFAULT"
elementwise_sub:
.text.elementwise_sub:
        /* <DEDUP_REMOVED lines=12> */
[----:B0-----:R-:W-:-:S06]  /*00c0*/  IMAD.WIDE R2, R9, 0x4, R2 ;  /* 0x0000000409027825 */ /* 0x001fcc00078e0202 */
[----:B-1----:R-:W4:Y:S01]  /*00d0*/  LDG.E R2, desc[UR4][R2.64] ;  /* 0x0000000402027981 */ /* 0x002f22000c1e1900 */
[----:B--2---:R-:W-:-:S06]  /*00e0*/  IMAD.WIDE R4, R9, 0x4, R4 ;  /* 0x0000000409047825 */ /* 0x004fcc00078e0204 */
[----:B------:R-:W4:Y:S01]  /*00f0*/  LDG.E R5, desc[UR4][R4.64] ;  /* 0x0000000404057981 */ /* 0x000f22000c1e1900 */
[----:B---3--:R-:W-:-:S04]  /*0100*/  IMAD.WIDE R6, R9, 0x4, R6 ;  /* 0x0000000409067825 */ /* 0x008fc800078e0206 */
[----:B----4-:R-:W-:-:S05]  /*0110*/  FADD R9, R2, -R5 ;  /* 0x8000000502097221 */ /* 0x010fca0000000000 */
[----:B------:R-:W-:Y:S01]  /*0120*/  STG.E desc[UR4][R6.64], R9 ;  /* 0x0000000906007986 */ /* 0x000fe2000c101904 */
[----:B------:R-:W-:Y:S05]  /*0130*/  EXIT ;  /* 0x000000000000794d */ /* 0x000fea0003800000 */
.L_x_22:
        /* <DEDUP_REMOVED lines=12> */
.L_x_43:


//--------------------- .text.elementwise_sigmoid --------------------------
	.section	.text.elementwise_sigmoid,"ax",@progbits
	.align	128
        .global         elementwise_sigmoid
        .type           elementwise_sigmoid,@function
        .size           elementwise_sigmoid,(.L_x_35 - elementwise_sigmoid)
        .other          elementwise_sigmoid,@"STO_CUDA_ENTRY STV_DEFAULT"
elementwise_sigmoid:
.text.elementwise_sigmoid:
        /* <DEDUP_REMOVED lines=12> */
[----:B------:R-:W-:Y:S01]  /*00c0*/  IMAD.MOV.U32 R3, RZ, RZ, 0x3bbb989d ;  /* 0x3bbb989dff037424 */ /* 0x000fe200078e00ff */
[----:B------:R-:W-:Y:S01]  /*00d0*/  BSSY.RECONVERGENT B0, `(.L_x_23) ;  /* 0x0000015000007945 */ /* 0x000fe20003800200 */
[----:B------:R-:W-:Y:S02]  /*00e0*/  IMAD.MOV.U32 R7, RZ, RZ, 0x437c0000 ;  /* 0x437c0000ff077424 */ /* 0x000fe400078e00ff */
[----:B--2---:R-:W-:-:S04]  /*00f0*/  FFMA.SAT R2, R0, -R3, 0.5 ;  /* 0x3f00000000027423 */ /* 0x004fc80000002803 */
[----:B------:R-:W-:-:S04]  /*0100*/  FFMA.RM R2, R2, R7, 12582913 ;  /* 0x4b40000102027423 */ /* 0x000fc80000004007 */
[C---:B------:R-:W-:Y:S01]  /*0110*/  FADD R3, R2.reuse, -12583039 ;  /* 0xcb40007f02037421 */ /* 0x040fe20000000000 */
[----:B------:R-:W-:-:S03]  /*0120*/  SHF.L.U32 R2, R2, 0x17, RZ ;  /* 0x0000001702027819 */ /* 0x000fc600000006ff */
[----:B------:R-:W-:-:S04]  /*0130*/  FFMA R3, R0, -1.4426950216293334961, -R3 ;  /* 0xbfb8aa3b00037823 */ /* 0x000fc80000000803 */
[----:B------:R-:W-:-:S06]  /*0140*/  FFMA R3, R0, -1.925963033500011079e-08, R3 ;  /* 0xb2a5706000037823 */ /* 0x000fcc0000000003 */
[----:B------:R-:W0:Y:S02]  /*0150*/  MUFU.EX2 R3, R3 ;  /* 0x0000000300037308 */ /* 0x000e240000000800 */
[----:B0-----:R-:W-:-:S04]  /*0160*/  FFMA R0, R2, R3, 1 ;  /* 0x3f80000002007423 */ /* 0x001fc80000000003 */
[----:B------:R-:W-:-:S05]  /*0170*/  VIADD R2, R0, 0x1800000 ;  /* 0x0180000000027836 */ /* 0x000fca0000000000 */
[----:B------:R-:W-:-:S04]  /*0180*/  LOP3.LUT R2, R2, 0x7f800000, RZ, 0xc0, !PT ;  /* 0x7f80000002027812 */ /* 0x000fc800078ec0ff */
[----:B------:R-:W-:-:S13]  /*0190*/  ISETP.GT.U32.AND P0, PT, R2, 0x1ffffff, PT ;  /* 0x01ffffff0200780c */ /* 0x000fda0003f04070 */
[----:B------:R-:W-:Y:S05]  /*01a0*/  @P0 BRA `(.L_x_24) ;  /* 0x00000000000c0947 */ /* 0x000fea0003800000 */
[----:B------:R-:W-:-:S07]  /*01b0*/  MOV R6, 0x1d0 ;  /* 0x000001d000067802 */ /* 0x000fce0000000f00 */
[----:B------:R-:W-:Y:S05]  /*01c0*/  CALL.REL.NOINC `($__internal_0_$__cuda_sm20_rcp_rn_f32_slowpath) ;  /* 0x0000000000207944 */ /* 0x000fea0003c00000 */
[----:B------:R-:W-:Y:S05]  /*01d0*/  BRA `(.L_x_25) ;  /* 0x0000000000107947 */ /* 0x000fea0003800000 */
.L_x_24:
[----:B------:R-:W0:Y:S02]  /*01e0*/  MUFU.RCP R3, R0 ;  /* 0x0000000000037308 */ /* 0x000e240000001000 */
[----:B0-----:R-:W-:-:S04]  /*01f0*/  FFMA R2, R0, R3, -1 ;  /* 0xbf80000000027423 */ /* 0x001fc80000000003 */
[----:B------:R-:W-:-:S04]  /*0200*/  FADD.FTZ R2, -R2, -RZ ;  /* 0x800000ff02027221 */ /* 0x000fc80000010100 */
[----:B------:R-:W-:-:S07]  /*0210*/  FFMA R3, R3, R2, R3 ;  /* 0x0000000203037223 */ /* 0x000fce0000000003 */
.L_x_25:
[----:B------:R-:W-:Y:S05]  /*0220*/  BSYNC.RECONVERGENT B0 ;  /* 0x0000000000007941 */ /* 0x000fea0003800200 */
.L_x_23:
[----:B------:R-:W-:Y:S01]  /*0230*/  STG.E desc[UR4][R4.64], R3 ;  /* 0x0000000304007986 */ /* 0x000fe2000c101904 */
[----:B------:R-:W-:Y:S05]  /*0240*/  EXIT ;  /* 0x000000000000794d */ /* 0x000fea0003800000 */
        .weak           $__internal_0_$__cuda_sm20_rcp_rn_f32_slowpath
        .type           $__internal_0_$__cuda_sm20_rcp_rn_f32_slowpath,@function
        .size           $__internal_0_$__cuda_sm20_rcp_rn_f32_slowpath,(.L_x_35 - $__internal_0_$__cuda_sm20_rcp_rn_f32_slowpath)
$__internal_0_$__cuda_sm20_rcp_rn_f32_slowpath:
[----:B------:R-:W-:Y:S01]  /*0250*/  IMAD.SHL.U32 R2, R0, 0x2, RZ ;  /* 0x0000000200027824 */ /* 0x000fe200078e00ff */
[----:B------:R-:W-:Y:S04]  /*0260*/  BSSY.RECONVERGENT B1, `(.L_x_26) ;  /* 0x0000030000017945 */ /* 0x000fe80003800200 */
[----:B------:R-:W-:-:S04]  /*0270*/  SHF.R.U32.HI R2, RZ, 0x18, R2 ;  /* 0x00000018ff027819 */ /* 0x000fc80000011602 */
[----:B------:R-:W-:-:S13]  /*0280*/  ISETP.NE.U32.AND P0, PT, R2, RZ, PT ;  /* 0x000000ff0200720c */ /* 0x000fda0003f05070 */
[----:B------:R-:W-:Y:S05]  /*0290*/  @P0 BRA `(.L_x_27) ;  /* 0x0000000000280947 */ /* 0x000fea0003800000 */
[----:B------:R-:W-:-:S04]  /*02a0*/  SHF.L.U32 R2, R0, 0x1, RZ ;  /* 0x0000000100027819 */ /* 0x000fc800000006ff */
[----:B------:R-:W-:-:S13]  /*02b0*/  ISETP.NE.AND P0, PT, R2, RZ, PT ;  /* 0x000000ff0200720c */ /* 0x000fda0003f05270 */
[----:B------:R-:W-:Y:S01]  /*02c0*/  @P0 FFMA R7, R0, 1.84467440737095516160e+19, RZ ;  /* 0x5f80000000070823 */ /* 0x000fe200000000ff */
[----:B------:R-:W-:Y:S08]  /*02d0*/  @!P0 MUFU.RCP R3, R0 ;  /* 0x0000000000038308 */ /* 0x000ff00000001000 */
[----:B------:R-:W0:Y:S02]  /*02e0*/  @P0 MUFU.RCP R2, R7 ;  /* 0x0000000700020308 */ /* 0x000e240000001000 */
[----:B0-----:R-:W-:-:S04]  /*02f0*/  @P0 FFMA R8, R7, R2, -1 ;  /* 0xbf80000007080423 */ /* 0x001fc80000000002 */
[----:B------:R-:W-:-:S04]  /*0300*/  @P0 FADD.FTZ R9, -R8, -RZ ;  /* 0x800000ff08090221 */ /* 0x000fc80000010100 */
[----:B------:R-:W-:-:S04]  /*0310*/  @P0 FFMA R2, R2, R9, R2 ;  /* 0x0000000902020223 */ /* 0x000fc80000000002 */
[----:B------:R-:W-:Y:S01]  /*0320*/  @P0 FFMA R3, R2, 1.84467440737095516160e+19, RZ ;  /* 0x5f80000002030823 */ /* 0x000fe200000000ff */
[----:B------:R-:W-:Y:S06]  /*0330*/  BRA `(.L_x_28) ;  /* 0x0000000000887947 */ /* 0x000fec0003800000 */
.L_x_27:
[----:B------:R-:W-:-:S05]  /*0340*/  VIADD R3, R2, 0xffffff03 ;  /* 0xffffff0302037836 */ /* 0x000fca0000000000 */
[----:B------:R-:W-:-:S13]  /*0350*/  ISETP.GT.U32.AND P0, PT, R3, 0x1, PT ;  /* 0x000000010300780c */ /* 0x000fda0003f04070 */
[----:B------:R-:W-:Y:S05]  /*0360*/  @P0 BRA `(.L_x_29) ;  /* 0x0000000000780947 */ /* 0x000fea0003800000 */
[----:B------:R-:W-:Y:S01]  /*0370*/  LOP3.LUT R7, R0, 0x7fffff, RZ, 0xc0, !PT ;  /* 0x007fffff00077812 */ /* 0x000fe200078ec0ff */
[----:B------:R-:W-:-:S03]  /*0380*/  IMAD.MOV.U32 R12, RZ, RZ, 0x3 ;  /* 0x00000003ff0c7424 */ /* 0x000fc600078e00ff */
[----:B------:R-:W-:Y:S02]  /*0390*/  LOP3.LUT R7, R7, 0x3f800000, RZ, 0xfc, !PT ;  /* 0x3f80000007077812 */ /* 0x000fe400078efcff */
[----:B------:R-:W-:Y:S02]  /*03a0*/  SHF.L.U32 R11, R12, R3, RZ ;  /* 0x000000030c0b7219 */ /* 0x000fe400000006ff */
[----:B------:R-:W0:Y:S02]  /*03b0*/  MUFU.RCP R8, R7 ;  /* 0x0000000700087308 */ /* 0x000e240000001000 */
[----:B0-----:R-:W-:-:S04]  /*03c0*/  FFMA R9, R7, R8, -1 ;  /* 0xbf80000007097423 */ /* 0x001fc80000000008 */
[----:B------:R-:W-:-:S04]  /*03d0*/  FADD.FTZ R9, -R9, -RZ ;  /* 0x800000ff09097221 */ /* 0x000fc80000010100 */
[CCC-:B------:R-:W-:Y:S01]  /*03e0*/  FFMA.RM R10, R8.reuse, R9.reuse, R8.reuse ;  /* 0x00000009080a7223 */ /* 0x1c0fe20000004008 */
[----:B------:R-:W-:-:S04]  /*03f0*/  FFMA.RP R9, R8, R9, R8 ;  /* 0x0000000908097223 */ /* 0x000fc80000008008 */
[C---:B------:R-:W-:Y:S02]  /*0400*/  LOP3.LUT R8, R10.reuse, 0x7fffff, RZ, 0xc0, !PT ;  /* 0x007fffff0a087812 */ /* 0x040fe400078ec0ff */
[----:B------:R-:W-:Y:S02]  /*0410*/  FSETP.NEU.FTZ.AND P0, PT, R10, R9, PT ;  /* 0x000000090a00720b */ /* 0x000fe40003f1d000 */
[----:B------:R-:W-:Y:S02]  /*0420*/  LOP3.LUT R8, R8, 0x800000, RZ, 0xfc, !PT ;  /* 0x0080000008087812 */ /* 0x000fe400078efcff */
[----:B------:R-:W-:Y:S02]  /*0430*/  SEL R9, RZ, 0xffffffff, !P0 ;  /* 0xffffffffff097807 */ /* 0x000fe40004000000 */
[----:B------:R-:W-:Y:S02]  /*0440*/  LOP3.LUT R10, R11, R8, RZ, 0xc0, !PT ;  /* 0x000000080b0a7212 */ /* 0x000fe400078ec0ff */
[----:B------:R-:W-:-:S02]  /*0450*/  IADD3 R9, PT, PT, -R9, RZ, RZ ;  /* 0x000000ff09097210 */ /* 0x000fc40007ffe1ff */
[-C--:B------:R-:W-:Y:S02]  /*0460*/  SHF.R.U32.HI R10, RZ, R3.reuse, R10 ;  /* 0x00000003ff0a7219 */ /* 0x080fe4000001160a */
[----:B------:R-:W-:Y:S02]  /*0470*/  LOP3.LUT P1, RZ, R9, R3, R8, 0xf8, !PT ;  /* 0x0000000309ff7212 */ /* 0x000fe4000782f808 */
[C---:B------:R-:W-:Y:S02]  /*0480*/  LOP3.LUT P0, RZ, R10.reuse, 0x1, RZ, 0xc0, !PT ;  /* 0x000000010aff7812 */ /* 0x040fe4000780c0ff */
[----:B------:R-:W-:-:S04]  /*0490*/  LOP3.LUT P2, RZ, R10, 0x2, RZ, 0xc0, !PT ;  /* 0x000000020aff7812 */ /* 0x000fc8000784c0ff */
[----:B------:R-:W-:Y:S02]  /*04a0*/  PLOP3.LUT P0, PT, P0, P1, P2, 0xe0, 0x0 ;  /* 0x000000000000781c */ /* 0x000fe40000703c20 */
[----:B------:R-:W-:Y:S02]  /*04b0*/  LOP3.LUT P1, RZ, R0, 0x7fffff, RZ, 0xc0, !PT ;  /* 0x007fffff00ff7812 */ /* 0x000fe4000782c0ff */
[----:B------:R-:W-:-:S05]  /*04c0*/  SEL R3, RZ, 0x1, !P0 ;  /* 0x00000001ff037807 */ /* 0x000fca0004000000 */
[----:B------:R-:W-:-:S05]  /*04d0*/  IMAD.MOV R3, RZ, RZ, -R3 ;  /* 0x000000ffff037224 */ /* 0x000fca00078e0a03 */
[----:B------:R-:W-:Y:S01]  /*04e0*/  ISETP.GE.AND P0, PT, R3, RZ, PT ;  /* 0x000000ff0300720c */ /* 0x000fe20003f06270 */
[----:B------:R-:W-:-:S05]  /*04f0*/  VIADD R3, R2, 0xffffff04 ;  /* 0xffffff0402037836 */ /* 0x000fca0000000000 */
[----:B------:R-:W-:-:S07]  /*0500*/  SHF.R.U32.HI R3, RZ, R3, R8 ;  /* 0x00000003ff037219 */ /* 0x000fce0000011608 */
[----:B------:R-:W-:-:S05]  /*0510*/  @!P0 IADD3 R3, PT, PT, R3, 0x1, RZ ;  /* 0x0000000103038810 */ /* 0x000fca0007ffe0ff */
[----:B------:R-:W-:-:S05]  /*0520*/  @!P1 IMAD.SHL.U32 R3, R3, 0x2, RZ ;  /* 0x0000000203039824 */ /* 0x000fca00078e00ff */
[----:B------:R-:W-:Y:S01]  /*0530*/  LOP3.LUT R3, R3, 0x80000000, R0, 0xf8, !PT ;  /* 0x8000000003037812 */ /* 0x000fe200078ef800 */
[----:B------:R-:W-:Y:S06]  /*0540*/  BRA `(.L_x_28) ;  /* 0x0000000000047947 */ /* 0x000fec0003800000 */
.L_x_29:
[----:B------:R0:W1:Y:S02]  /*0550*/  MUFU.RCP R3, R0 ;  /* 0x0000000000037308 */ /* 0x0000640000001000 */
.L_x_28:
[----:B------:R-:W-:Y:S05]  /*0560*/  BSYNC.RECONVERGENT B1 ;  /* 0x0000000000017941 */ /* 0x000fea0003800200 */
.L_x_26:
[----:B------:R-:W-:-:S04]  /*0570*/  HFMA2 R7, -RZ, RZ, 0, 0 ;  /* 0x00000000ff077431 */ /* 0x000fc800000001ff */
[----:B01----:R-:W-:Y:S05]  /*0580*/  RET.REL.NODEC R6 `(elementwise_sigmoid) ;  /* 0xfffffff8069c7950 */ /* 0x003fea0003c3ffff */
.L_x_30:
        /* <DEDUP_REMOVED lines=15> */
.L_x_35:


//--------------------- .text.transpose           --------------------------
	.section	.text.transpose,"ax",@progbits
	.align	128
        .global         transpose
        .type           transpose,@function
        .size           transpose,(.L_x_45 - transpose)
        .other          transpose,@"STO_CUDA_ENTRY STV_DEFAULT"
transpose:
.text.transpose:
[----:B------:R-:W-:Y:S01]  /*0000*/  LDC R1, c[0x0][0x37c] ;  /* 0x0000df00ff017b82 */ /* 0x000fe20000000800 */
[----:B------:R-:W0:Y:S07]  /*0010*/  S2R R2, SR_TID.X ;  /* 0x0000000000027919 */ /* 0x000e2e0000002100 */
[----:B------:R-:W1:Y:S01]  /*0020*/  LDC R0, c[0x0][0x364] ;  /* 0x0000d900ff007b82 */ /* 0x000e620000000800 */
[----:B------:R-:W2:Y:S01]  /*0030*/  LDCU.64 UR6, c[0x0][0x390] ;  /* 0x00007200ff0677ac */ /* 0x000ea20008000a00 */
[----:B------:R-:W1:Y:S06]  /*0040*/  S2R R3, SR_TID.Y ;  /* 0x0000000000037919 */ /* 0x000e6c0000002200 */
[----:B------:R-:W0:Y:S08]  /*0050*/  S2UR UR5, SR_CTAID.X ;  /* 0x00000000000579c3 */ /* 0x000e300000002500 */
[----:B------:R-:W0:Y:S08]  /*0060*/  LDC R7, c[0x0][0x360] ;  /* 0x0000d800ff077b82 */ /* 0x000e300000000800 */
[----:B------:R-:W1:Y:S01]  /*0070*/  S2UR UR4, SR_CTAID.Y ;  /* 0x00000000000479c3 */ /* 0x000e620000002600 */
[----:B0-----:R-:W-:-:S05]  /*0080*/  IMAD R7, R7, UR5, R2 ;  /* 0x0000000507077c24 */ /* 0x001fca000f8e0202 */
[----:B--2---:R-:W-:Y:S01]  /*0090*/  ISETP.GE.AND P0, PT, R7, UR7, PT ;  /* 0x0000000707007c0c */ /* 0x004fe2000bf06270 */
[----:B-1----:R-:W-:-:S05]  /*00a0*/  IMAD R0, R0, UR4, R3 ;  /* 0x0000000400007c24 */ /* 0x002fca000f8e0203 */
[----:B------:R-:W-:-:S13]  /*00b0*/  ISETP.GE.OR P0, PT, R0, UR6, P0 ;  /* 0x0000000600007c0c */ /* 0x000fda0008706670 */
[----:B------:R-:W-:Y:S05]  /*00c0*/  @P0 EXIT ;  /* 0x000000000000094d */ /* 0x000fea0003800000 */
[----:B------:R-:W0:Y:S01]  /*00d0*/  LDC.64 R2, c[0x0][0x380] ;  /* 0x0000e000ff027b82 */ /* 0x000e220000000a00 */
[----:B------:R-:W1:Y:S01]  /*00e0*/  LDCU.64 UR4, c[0x0][0x358] ;  /* 0x00006b00ff0477ac */ /* 0x000e620008000a00 */
[----:B------:R-:W-:-:S04]  /*00f0*/  IMAD R5, R0, UR7, R7 ;  /* 0x0000000700057c24 */ /* 0x000fc8000f8e0207 */
[----:B0-----:R-:W-:Y:S02]  /*0100*/  IMAD.WIDE R2, R5, 0x4, R2 ;  /* 0x0000000405027825 */ /* 0x001fe400078e0202 */
[----:B------:R-:W0:Y:S04]  /*0110*/  LDC.64 R4, c[0x0][0x388] ;  /* 0x0000e200ff047b82 */ /* 0x000e280000000a00 */
[----:B-1----:R-:W2:Y:S01]  /*0120*/  LDG.E R3, desc[UR4][R2.64] ;  /* 0x0000000402037981 */ /* 0x002ea2000c1e1900 */
[----:B------:R-:W-:-:S04]  /*0130*/  IMAD R7, R7, UR6, R0 ;  /* 0x0000000607077c24 */ /* 0x000fc8000f8e0200 */
[----:B0-----:R-:W-:-:S05]  /*0140*/  IMAD.WIDE R4, R7, 0x4, R4 ;  /* 0x0000000407047825 */ /* 0x001fca00078e0204 */
[----:B--2---:R-:W-:Y:S01]  /*0150*/  STG.E desc[UR4][R4.64], R3 ;  /* 0x0000000304007986 */ /* 0x004fe2000c101904 */
[----:B------:R-:W-:Y:S05]  /*0160*/  EXIT ;  /* 0x000000000000794d */ /* 0x000fea0003800000 */
.L_x_31:
        /* <DEDUP_REMOVED lines=9> */
.L_x_45:


//--------------------- .text.matmul_tiled        --------------------------
	.section	.text.matmul_tiled,"ax",@progbits
	.align	128
        .global         matmul_tiled
        .type           matmul_tiled,@function
        .size           matmul_tiled,(.L_x_46 - matmul_tiled)
        .other          matmul_tiled,@"STO_CUDA_ENTRY STV_DEFAULT"
matmul_tiled:
.text.matmul_tiled:
[----:B------:R-:W-:Y:S01]  /*0000*/  LDC R1, c[0x0][0x37c] ;  /* 0x0000df00ff017b82 */ /* 0x000fe20000000800 */
[----:B------:R-:W0:Y:S01]  /*0010*/  S2R R2, SR_CTAID.Y ;  /* 0x0000000000027919 */ /* 0x000e220000002600 */
[----:B------:R-:W1:Y:S01]  /*0020*/  LDCU UR10, c[0x0][0x39c] ;  /* 0x00007380ff0a77ac */ /* 0x000e620008000800 */
[----:B------:R-:W-:Y:S01]  /*0030*/  HFMA2 R21, -RZ, RZ, 0, 0 ;  /* 0x00000000ff157431 */ /* 0x000fe200000001ff */
[----:B------:R-:W0:Y:S01]  /*0040*/  S2R R0, SR_TID.Y ;  /* 0x0000000000007919 */ /* 0x000e220000002200 */
[----:B------:R-:W2:Y:S01]  /*0050*/  LDCU UR14, c[0x0][0x3a0] ;  /* 0x00007400ff0e77ac */ /* 0x000ea20008000800 */
[----:B------:R-:W3:Y:S01]  /*0060*/  S2R R4, SR_CTAID.X ;  /* 0x0000000000047919 */ /* 0x000ee20000002500 */
[----:B------:R-:W4:Y:S01]  /*0070*/  LDCU.64 UR8, c[0x0][0x358] ;  /* 0x00006b00ff0877ac */ /* 0x000f220008000a00 */
[----:B------:R-:W3:Y:S01]  /*0080*/  S2R R13, SR_TID.X ;  /* 0x00000000000d7919 */ /* 0x000ee20000002100 */
[----:B-1----:R-:W-:Y:S01]  /*0090*/  UISETP.GE.AND UP0, UPT, UR10, 0x1, UPT ;  /* 0x000000010a00788c */ /* 0x002fe2000bf06270 */
[----:B0-----:R-:W-:-:S02]  /*00a0*/  LEA R2, R2, R0, 0x4 ;  /* 0x0000000002027211 */ /* 0x001fc400078e20ff */
[----:B---3--:R-:W-:-:S06]  /*00b0*/  LEA R3, R4, R13, 0x4 ;  /* 0x0000000d04037211 */ /* 0x008fcc00078e20ff */
[----:B--2-4-:R-:W-:Y:S05]  /*00c0*/  BRA.U !UP0, `(.L_x_32) ;  /* 0x0000000508387547 */ /* 0x014fea000b800000 */
[----:B------:R-:W0:Y:S01]  /*00d0*/  S2UR UR7, SR_CgaCtaId ;  /* 0x00000000000779c3 */ /* 0x000e220000008800 */
[----:B------:R-:W1:Y:S01]  /*00e0*/  LDCU UR11, c[0x0][0x3a0] ;  /* 0x00007400ff0b77ac */ /* 0x000e620008000800 */
[----:B------:R-:W-:Y:S01]  /*00f0*/  MOV R21, RZ ;  /* 0x000000ff00157202 */ /* 0x000fe20000000f00 */
[----:B------:R-:W-:Y:S01]  /*0100*/  IMAD R12, R2, UR10, R13 ;  /* 0x0000000a020c7c24 */ /* 0x000fe2000f8e020d */
[----:B------:R-:W-:Y:S01]  /*0110*/  UMOV UR5, 0x400 ;  /* 0x0000040000057882 */ /* 0x000fe20000000000 */
[----:B------:R-:W-:-:S03]  /*0120*/  UIADD3 UR4, UPT, UPT, UR10, 0xf, URZ ;  /* 0x0000000f0a047890 */ /* 0x000fc6000fffe0ff */
[----:B------:R-:W2:Y:S01]  /*0130*/  LDC R14, c[0x0][0x3a0] ;  /* 0x0000e800ff0e7b82 */ /* 0x000ea20000000800 */
[----:B------:R-:W-:Y:S02]  /*0140*/  UIADD3 UR6, UPT, UPT, UR5, 0x400, URZ ;  /* 0x0000040005067890 */ /* 0x000fe4000fffe0ff */
[----:B------:R-:W-:Y:S01]  /*0150*/  USHF.R.U32.HI UR4, URZ, 0x4, UR4 ;  /* 0x00000004ff047899 */ /* 0x000fe20008011604 */
[----:B------:R-:W3:Y:S03]  /*0160*/  LDCU.64 UR12, c[0x0][0x398] ;  /* 0x00007300ff0c77ac */ /* 0x000ee60008000a00 */
[----:B------:R-:W-:Y:S01]  /*0170*/  UIADD3 UR4, UPT, UPT, -UR4, URZ, URZ ;  /* 0x000000ff04047290 */ /* 0x000fe2000fffe1ff */
[----:B-1----:R-:W-:Y:S01]  /*0180*/  IMAD R19, R0, UR11, R13 ;  /* 0x0000000b00137c24 */ /* 0x002fe2000f8e020d */
[----:B0-----:R-:W-:-:S04]  /*0190*/  ULEA UR5, UR7, UR5, 0x18 ;  /* 0x0000000507057291 */ /* 0x001fc8000f8ec0ff */
[----:B------:R-:W-:Y:S01]  /*01a0*/  LEA R19, R4, R19, 0x4 ;  /* 0x0000001304137211 */ /* 0x000fe200078e20ff */
[----:B------:R-:W-:Y:S01]  /*01b0*/  ULEA UR6, UR7, UR6, 0x18 ;  /* 0x0000000607067291 */ /* 0x000fe2000f8ec0ff */
[----:B------:R-:W-:-:S05]  /*01c0*/  LEA R16, R0, UR5, 0x6 ;  /* 0x0000000500107c11 */ /* 0x000fca000f8e30ff */
[C---:B------:R-:W-:Y:S02]  /*01d0*/  LEA R17, R13.reuse, UR6, 0x2 ;  /* 0x000000060d117c11 */ /* 0x040fe4000f8e10ff */
[----:B------:R-:W-:Y:S02]  /*01e0*/  LEA R18, R13, R16, 0x2 ;  /* 0x000000100d127211 */ /* 0x000fe400078e10ff */
[----:B---3--:R-:W-:-:S07]  /*01f0*/  LEA R15, R0, R17, 0x6 ;  /* 0x00000011000f7211 */ /* 0x008fce00078e30ff */
.L_x_33:
[----:B------:R-:W-:Y:S01]  /*0200*/  ISETP.GE.AND P1, PT, R13, UR13, PT ;  /* 0x0000000d0d007c0c */ /* 0x000fe2000bf26270 */
[----:B------:R-:W-:Y:S01]  /*0210*/  HFMA2 R22, -RZ, RZ, 0, 0 ;  /* 0x00000000ff167431 */ /* 0x000fe200000001ff */
[----:B------:R-:W-:Y:S02]  /*0220*/  ISETP.GE.AND P0, PT, R0, UR13, PT ;  /* 0x0000000d00007c0c */ /* 0x000fe4000bf06270 */
[----:B------:R-:W-:Y:S02]  /*0230*/  ISETP.GE.OR P1, PT, R2, UR12, P1 ;  /* 0x0000000c02007c0c */ /* 0x000fe40008f26670 */
[----:B--2---:R-:W-:Y:S02]  /*0240*/  ISETP.GE.OR P0, PT, R3, R14, P0 ;  /* 0x0000000e0300720c */ /* 0x004fe40000706670 */
[----:B------:R-:W-:-:S09]  /*0250*/  MOV R29, RZ ;  /* 0x000000ff001d7202 */ /* 0x000fd20000000f00 */
[----:B------:R-:W0:Y:S08]  /*0260*/  @!P1 LDC.64 R6, c[0x0][0x380] ;  /* 0x0000e000ff069b82 */ /* 0x000e300000000a00 */
[----:B------:R-:W1:Y:S01]  /*0270*/  @!P0 LDC.64 R4, c[0x0][0x388] ;  /* 0x0000e200ff048b82 */ /* 0x000e620000000a00 */
[----:B0-----:R-:W-:-:S05]  /*0280*/  @!P1 IMAD.WIDE.U32 R6, R12, 0x4, R6 ;  /* 0x000000040c069825 */ /* 0x001fca00078e0006 */
[----:B------:R-:W2:Y:S01]  /*0290*/  @!P1 LDG.E R29, desc[UR8][R6.64] ;  /* 0x00000008061d9981 */ /* 0x000ea2000c1e1900 */
[----:B-1----:R-:W-:-:S05]  /*02a0*/  @!P0 IMAD.WIDE R24, R19, 0x4, R4 ;  /* 0x0000000413188825 */ /* 0x002fca00078e0204 */
[----:B------:R-:W3:Y:S01]  /*02b0*/  @!P0 LDG.E R22, desc[UR8][R24.64] ;  /* 0x0000000818168981 */ /* 0x000ee2000c1e1900 */
[----:B------:R-:W-:-:S04]  /*02c0*/  UIADD3 UR4, UPT, UPT, UR4, 0x1, URZ ;  /* 0x0000000104047890 */ /* 0x000fc8000fffe0ff */
[----:B------:R-:W-:Y:S01]  /*02d0*/  UISETP.NE.AND UP0, UPT, UR4, URZ, UPT ;  /* 0x000000ff0400728c */ /* 0x000fe2000bf05270 */
[----:B------:R-:W-:Y:S02]  /*02e0*/  IADD3 R0, PT, PT, R0, 0x10, RZ ;  /* 0x0000001000007810 */ /* 0x000fe40007ffe0ff */
[----:B------:R-:W-:Y:S02]  /*02f0*/  IADD3 R13, PT, PT, R13, 0x10, RZ ;  /* 0x000000100d0d7810 */ /* 0x000fe40007ffe0ff */
[----:B------:R-:W-:Y:S02]  /*0300*/  IADD3 R12, PT, PT, R12, 0x10, RZ ;  /* 0x000000100c0c7810 */ /* 0x000fe40007ffe0ff */
[----:B------:R-:W-:Y:S01]  /*0310*/  LEA R19, R14, R19, 0x4 ;  /* 0x000000130e137211 */ /* 0x000fe200078e20ff */
[----:B--2---:R-:W-:Y:S04]  /*0320*/  STS [R18], R29 ;  /* 0x0000001d12007388 */ /* 0x004fe80000000800 */
[----:B---3--:R-:W-:Y:S01]  /*0330*/  STS [R15], R22 ;  /* 0x000000160f007388 */ /* 0x008fe20000000800 */
[----:B------:R-:W-:Y:S06]  /*0340*/  BAR.SYNC.DEFER_BLOCKING 0x0 ;  /* 0x0000000000007b1d */ /* 0x000fec0000010000 */
[----:B------:R-:W-:Y:S04]  /*0350*/  LDS R28, [R17] ;  /* 0x00000000111c7984 */ /* 0x000fe80000000800 */
[----:B------:R-:W0:Y:S04]  /*0360*/  LDS.128 R8, [R16] ;  /* 0x0000000010087984 */ /* 0x000e280000000c00 */
[----:B------:R-:W1:Y:S04]  /*0370*/  LDS R29, [R17+0x40] ;  /* 0x00004000111d7984 */ /* 0x000e680000000800 */
[----:B------:R-:W2:Y:S04]  /*0380*/  LDS R27, [R17+0x80] ;  /* 0x00008000111b7984 */ /* 0x000ea80000000800 */
[----:B------:R-:W3:Y:S04]  /*0390*/  LDS R26, [R17+0xc0] ;  /* 0x0000c000111a7984 */ /* 0x000ee80000000800 */
[----:B------:R-:W-:Y:S04]  /*03a0*/  LDS R23, [R17+0x100] ;  /* 0x0001000011177984 */ /* 0x000fe80000000800 */
[----:B------:R-:W4:Y:S04]  /*03b0*/  LDS.128 R4, [R16+0x10] ;  /* 0x0000100010047984 */ /* 0x000f280000000c00 */
[----:B------:R-:W5:Y:S04]  /*03c0*/  LDS R20, [R17+0x140] ;  /* 0x0001400011147984 */ /* 0x000f680000000800 */
[----:B------:R-:W5:Y:S04]  /*03d0*/  LDS R25, [R17+0x180] ;  /* 0x0001800011197984 */ /* 0x000f680000000800 */
[----:B------:R-:W5:Y:S04]  /*03e0*/  LDS R22, [R17+0x1c0] ;  /* 0x0001c00011167984 */ /* 0x000f680000000800 */
[----:B------:R-:W-:Y:S01]  /*03f0*/  LDS R24, [R17+0x240] ;  /* 0x0002400011187984 */ /* 0x000fe20000000800 */
[----:B0-----:R-:W-:-:S03]  /*0400*/  FFMA R8, R8, R28, R21 ;  /* 0x0000001c08087223 */ /* 0x001fc60000000015 */
[----:B------:R-:W-:Y:S01]  /*0410*/  LDS R21, [R17+0x200] ;  /* 0x0002000011157984 */ /* 0x000fe20000000800 */
[----:B-1----:R-:W-:-:S04]  /*0420*/  FFMA R8, R29, R9, R8 ;  /* 0x000000091d087223 */ /* 0x002fc80000000008 */
[----:B--2---:R-:W-:-:S04]  /*0430*/  FFMA R27, R27, R10, R8 ;  /* 0x0000000a1b1b7223 */ /* 0x004fc80000000008 */
[----:B---3--:R-:W-:Y:S02]  /*0440*/  FFMA R27, R26, R11, R27 ;  /* 0x0000000b1a1b7223 */ /* 0x008fe4000000001b */
[----:B------:R-:W0:Y:S02]  /*0450*/  LDS.128 R8, [R16+0x20] ;  /* 0x0000200010087984 */ /* 0x000e240000000c00 */
[----:B----4-:R-:W-:-:S04]  /*0460*/  FFMA R23, R4, R23, R27 ;  /* 0x0000001704177223 */ /* 0x010fc8000000001b */
[----:B-----5:R-:W-:Y:S02]  /*0470*/  FFMA R20, R20, R5, R23 ;  /* 0x0000000514147223 */ /* 0x020fe40000000017 */
[----:B------:R-:W1:Y:S02]  /*0480*/  LDS R23, [R17+0x280] ;  /* 0x0002800011177984 */ /* 0x000e640000000800 */
[----:B------:R-:W-:Y:S02]  /*0490*/  FFMA R25, R25, R6, R20 ;  /* 0x0000000619197223 */ /* 0x000fe40000000014 */
[----:B------:R-:W2:Y:S02]  /*04a0*/  LDS R20, [R17+0x2c0] ;  /* 0x0002c00011147984 */ /* 0x000ea40000000800 */
[----:B------:R-:W-:Y:S02]  /*04b0*/  FFMA R27, R22, R7, R25 ;  /* 0x00000007161b7223 */ /* 0x000fe40000000019 */
[----:B------:R-:W-:Y:S04]  /*04c0*/  LDS R25, [R17+0x300] ;  /* 0x0003000011197984 */ /* 0x000fe80000000800 */
[----:B------:R-:W3:Y:S04]  /*04d0*/  LDS.128 R4, [R16+0x30] ;  /* 0x0000300010047984 */ /* 0x000ee80000000c00 */
[----:B------:R-:W4:Y:S01]  /*04e0*/  LDS R22, [R17+0x340] ;  /* 0x0003400011167984 */ /* 0x000f220000000800 */
[----:B0-----:R-:W-:-:S03]  /*04f0*/  FFMA R27, R8, R21, R27 ;  /* 0x00000015081b7223 */ /* 0x001fc6000000001b */
[----:B------:R-:W0:Y:S04]  /*0500*/  LDS R21, [R17+0x380] ;  /* 0x0003800011157984 */ /* 0x000e280000000800 */
[----:B------:R-:W5:Y:S01]  /*0510*/  LDS R8, [R17+0x3c0] ;  /* 0x0003c00011087984 */ /* 0x000f620000000800 */
[----:B------:R-:W-:-:S04]  /*0520*/  FFMA R24, R24, R9, R27 ;  /* 0x0000000918187223 */ /* 0x000fc8000000001b */
[----:B-1----:R-:W-:-:S04]  /*0530*/  FFMA R23, R23, R10, R24 ;  /* 0x0000000a17177223 */ /* 0x002fc80000000018 */
[----:B--2---:R-:W-:-:S04]  /*0540*/  FFMA R11, R20, R11, R23 ;  /* 0x0000000b140b7223 */ /* 0x004fc80000000017 */
[----:B---3--:R-:W-:-:S04]  /*0550*/  FFMA R11, R4, R25, R11 ;  /* 0x00000019040b7223 */ /* 0x008fc8000000000b */
[----:B----4-:R-:W-:-:S04]  /*0560*/  FFMA R22, R22, R5, R11 ;  /* 0x0000000516167223 */ /* 0x010fc8000000000b */
[----:B0-----:R-:W-:-:S04]  /*0570*/  FFMA R21, R21, R6, R22 ;  /* 0x0000000615157223 */ /* 0x001fc80000000016 */
[----:B-----5:R-:W-:Y:S01]  /*0580*/  FFMA R21, R8, R7, R21 ;  /* 0x0000000708157223 */ /* 0x020fe20000000015 */
[----:B------:R-:W-:Y:S06]  /*0590*/  BAR.SYNC.DEFER_BLOCKING 0x0 ;  /* 0x0000000000007b1d */ /* 0x000fec0000010000 */
[----:B------:R-:W-:Y:S05]  /*05a0*/  BRA.U UP0, `(.L_x_33) ;  /* 0xfffffffd00147547 */ /* 0x000fea000b83ffff */
.L_x_32:
[----:B------:R-:W0:Y:S01]  /*05b0*/  LDCU UR4, c[0x0][0x398] ;  /* 0x00007300ff0477ac */ /* 0x000e220008000800 */
[----:B------:R-:W-:-:S04]  /*05c0*/  ISETP.GE.AND P0, PT, R3, UR14, PT ;  /* 0x0000000e03007c0c */ /* 0x000fc8000bf06270 */
[----:B0-----:R-:W-:-:S13]  /*05d0*/  ISETP.GE.OR P0, PT, R2, UR4, P0 ;  /* 0x0000000402007c0c */ /* 0x001fda0008706670 */
[----:B------:R-:W-:Y:S05]  /*05e0*/  @P0 EXIT ;  /* 0x000000000000094d */ /* 0x000fea0003800000 */
[----:B------:R-:W0:Y:S01]  /*05f0*/  LDC.64 R4, c[0x0][0x390] ;  /* 0x0000e400ff047b82 */ /* 0x000e220000000a00 */
[----:B------:R-:W-:-:S04]  /*0600*/  IMAD R3, R2, UR14, R3 ;  /* 0x0000000e02037c24 */ /* 0x000fc8000f8e0203 */
[----:B0-----:R-:W-:-:S05]  /*0610*/  IMAD.WIDE R2, R3, 0x4, R4 ;  /* 0x0000000403027825 */ /* 0x001fca00078e0204 */
[----:B------:R-:W-:Y:S01]  /*0620*/  STG.E desc[UR8][R2.64], R21 ;  /* 0x0000001502007986 */ /* 0x000fe2000c101908 */
[----:B------:R-:W-:Y:S05]  /*0630*/  EXIT ;  /* 0x000000000000794d */ /* 0x000fea0003800000 */
.L_x_34:
        /* <DEDUP_REMOVED lines=12> */
.L_x_46:


//--------------------- .nv.shared.sum_reduction  --------------------------
	.section	.nv.shared.sum_reduction,"aw",@nobits
	.sectionflags	@""
	.align	16
	.zero		1024


//--------------------- .nv.shared.reserved.0     --------------------------
	.section	.nv.shared.reserved.0,"aw",@nobits
	.weak		__nv_reservedSMEM_offset_0_alias
	.size		__nv_reservedSMEM_offset_0_alias, 0, 64
	.other		__nv_reservedSMEM_offset_0_alias,@"STO_CUDA_RESERVED_SHARED STV_DEFAULT"
__nv_reservedSMEM_offset_0_alias:
	.zero		0
	.zero		64


//--------------------- .nv.shared.cost_kernel    --------------------------
	.section	.nv.shared.cost_kernel,"aw",@nobits
	.sectionflags	@""
	.align	16
	.zero		1024


//--------------------- .nv.shared.elementwise_log --------------------------
	.section	.nv.shared.elementwise_log,"aw",@nobits
	.sectionflags	@""
	.align	16
	.zero		1024


//--------------------- .nv.shared.dot_product    --------------------------
	.section	.nv.shared.dot_product,"aw",@nobits
	.sectionflags	@""
	.align	16
	.zero		1024


//--------------------- .nv.shared.proximal_update_l1 --------------------------
	.section	.nv.shared.proximal_update_l1,"aw",@nobits
	.sectionflags	@""
	.align	16
	.zero		1024


//--------------------- .nv.shared.sum_of_squares_reduction --------------------------
	.section	.nv.shared.sum_of_squares_reduction,"aw",@nobits
	.sectionflags	@""
	.align	16
	.zero		1024


//--------------------- .nv.shared.axpy           --------------------------
	.section	.nv.shared.axpy,"aw",@nobits
	.sectionflags	@""
	.align	16
	.zero		1024


//--------------------- .nv.shared.elementwise_sub --------------------------
	.section	.nv.shared.elementwise_sub,"aw",@nobits
	.sectionflags	@""
	.align	16
	.zero		1024


//--------------------- .nv.shared.elementwise_sigmoid --------------------------
	.section	.nv.shared.elementwise_sigmoid,"aw",@nobits
	.sectionflags	@""
	.align	16
	.zero		1024


//--------------------- .nv.shared.transpose      --------------------------
	.section	.nv.shared.transpose,"aw",@nobits
	.sectionflags	@""
	.align	16
	.zero		1024


//--------------------- .nv.shared.matmul_tiled   --------------------------
	.section	.nv.shared.matmul_tiled,"aw",@nobits
	.sectionflags	@""
	.align	16
.nv.shared.matmul_tiled:
	.zero		3072


//--------------------- .nv.constant0.sum_reduction --------------------------
	.section	.nv.constant0.sum_reduction,"a",@progbits
	.sectionflags	@""
	.align	4
.nv.constant0.sum_reduction:
	.zero		916


//--------------------- .nv.constant0.cost_kernel --------------------------
	.section	.nv.constant0.cost_kernel,"a",@progbits
	.sectionflags	@""
	.align	4
.nv.constant0.cost_kernel:
	.zero		932


//--------------------- .nv.constant0.elementwise_log --------------------------
	.section	.nv.constant0.elementwise_log,"a",@progbits
	.sectionflags	@""
	.align	4
.nv.constant0.elementwise_log:
	.zero		908


//--------------------- .nv.constant0.dot_product --------------------------
	.section	.nv.constant0.dot_product,"a",@progbits
	.sectionflags	@""
	.align	4
.nv.constant0.dot_product:
	.zero		924


//--------------------- .nv.constant0.proximal_update_l1 --------------------------
	.section	.nv.constant0.proximal_update_l1,"a",@progbits
	.sectionflags	@""
	.align	4
.nv.constant0.proximal_update_l1:
	.zero		912


//--------------------- .nv.constant0.sum_of_squares_reduction --------------------------
	.section	.nv.constant0.sum_of_squares_reduction,"a",@progbits
	.sectionflags	@""
	.align	4
.nv.constant0.sum_of_squares_reduction:
	.zero		916


//--------------------- .nv.constant0.axpy        --------------------------
	.section	.nv.constant0.axpy,"a",@progbits
	.sectionflags	@""
	.align	4
.nv.constant0.axpy:
	.zero		924


//--------------------- .nv.constant0.elementwise_sub --------------------------
	.section	.nv.constant0.elementwise_sub,"a",@progbits
	.sectionflags	@""
	.align	4
.nv.constant0.elementwise_sub:
	.zero		924


//--------------------- .nv.constant0.elementwise_sigmoid --------------------------
	.section	.nv.constant0.elementwise_sigmoid,"a",@progbits
	.sectionflags	@""
	.align	4
.nv.constant0.elementwise_sigmoid:
	.zero		908


//--------------------- .nv.constant0.transpose   --------------------------
	.section	.nv.constant0.transpose,"a",@progbits
	.sectionflags	@""
	.align	4
.nv.constant0.transpose:
	.zero		920


//--------------------- .nv.constant0.matmul_tiled --------------------------
	.section	.nv.constant0.matmul_tiled,"a",@progbits
	.sectionflags	@""
	.align	4
.nv.constant0.matmul_tiled:
	.zero		932


//--------------------- SYMBOLS --------------------------

	.type		.nv.reservedSmem.offset0,@object
	.size		.nv.reservedSmem.offset0,0x4
	.type		.nv.reservedSmem.cap,@object
	.size		.nv.reservedSmem.cap,0x4
